// auto-generated by cutlass_sweep.gemm — config: {"arch": "sm_100", "cluster_m": 1, "cluster_n": 4, "dtype": "fp16", "dtype_b": "fp16", "layout": "nt", "stages": 3, "tile_k": 64, "tile_m": 128, "tile_n": 128}
#include "cutlass/cutlass.h"
#include "cutlass/gemm/collective/collective_builder.hpp"
#include "cutlass/gemm/device/gemm_universal_adapter.h"
#include "cutlass/gemm/kernel/gemm_universal.hpp"
#include "cutlass/epilogue/collective/collective_builder.hpp"

using ElemA = cutlass::half_t;
using ElemB = cutlass::half_t;
using ElemCD = cutlass::half_t;
using Acc  = float;
using TileShape    = cute::Shape<cute::_128, cute::_128, cute::_64>;
using ClusterShape = cute::Shape<cute::_1, cute::_4, cute::_1>;

using CollectiveEpilogue = typename cutlass::epilogue::collective::CollectiveBuilder<
    cutlass::arch::Sm100, cutlass::arch::OpClassTensorOp,
    TileShape, ClusterShape,
    cutlass::epilogue::collective::EpilogueTileAuto,
    Acc, Acc,
    ElemCD, cutlass::layout::RowMajor, 128 / cutlass::sizeof_bits<ElemCD>::value,
    ElemCD, cutlass::layout::RowMajor, 128 / cutlass::sizeof_bits<ElemCD>::value,
    cutlass::epilogue::collective::EpilogueScheduleAuto
  >::CollectiveOp;

using CollectiveMainloop = typename cutlass::gemm::collective::CollectiveBuilder<
    cutlass::arch::Sm100, cutlass::arch::OpClassTensorOp,
    ElemA, cutlass::layout::RowMajor, 128 / cutlass::sizeof_bits<ElemA>::value,
    ElemB, cutlass::layout::ColumnMajor, 128 / cutlass::sizeof_bits<ElemB>::value,
    Acc,
    TileShape, ClusterShape,
    cutlass::gemm::collective::StageCount<3>,
    cutlass::gemm::collective::KernelScheduleAuto
  >::CollectiveOp;

using GemmKernel = cutlass::gemm::kernel::GemmUniversal<
    cute::Shape<int,int,int,int>,
    CollectiveMainloop,
    CollectiveEpilogue
>;
using Gemm = cutlass::gemm::device::GemmUniversalAdapter<GemmKernel>;

// Force the device kernel symbol into the cubin without needing a host main.
auto* _anchor = &cutlass::device_kernel<GemmKernel>;


// ===== COMPILED SASS (sm_100a) =====

	.target	sm_100a

	.elftype	@"ET_EXEC"


//--------------------- .note.nv.tkinfo           --------------------------
	.section	.note.nv.tkinfo,"",@"SHT_NOTE"
	.sectionflags	@"SHF_NOTE_NV_TKINFO"
	.tkinfo
        /*0018*/ 	.word	0x00000002
        /*0030*/ 	.string	""
        /*0030*/ 	.string	"ptxas"
        /*0030*/ 	.string	"Cuda compilation tools, release 13.0, V13.0.88"
        /*0030*/ 	.string	"Build cuda_13.0.r13.0/compiler.36424714_0"
        /*0030*/ 	.string	"-arch sm_100a -m 64 "



//--------------------- .note.nv.cuinfo           --------------------------
	.section	.note.nv.cuinfo,"",@"SHT_NOTE"
	.sectionflags	@"SHF_NOTE_NV_CUINFO"
        /*0018*/ 	.short	0x0002
        /*001a*/ 	.short	0x0064
        /*001c*/ 	.short	0x0082
	.zero		2


//--------------------- .nv.info                  --------------------------
	.section	.nv.info,"",@"SHT_CUDA_INFO"
	.align	4


	//----- nvinfo : EIATTR_REGCOUNT
	.align		4
        /*0000*/ 	.byte	0x04, 0x2f
        /*0002*/ 	.short	(.L_19 - .L_18)
	.align		4
.L_18:
        /*0004*/ 	.word	index@(_ZN7cutlass13device_kernelINS_4gemm6kernel13GemmUniversalIN4cute5tupleIJiiiiEEENS1_10collective13CollectiveMmaINS1_35MainloopSm100TmaUmmaWarpSpecializedILi3ELi2ELi4ENS5_IJNS4_1CILi1EEENSA_ILi4EEESB_EEEEENS5_IJNSA_ILi128EEESF_NSA_ILi64EEEEEENS_6half_tENS5_IJlSB_lEEESI_SJ_NS4_8TiledMMAINS4_8MMA_AtomIJNS4_20SM100_MMA_F16BF16_SSISI_SI_fLi128ELi128ELNS4_4UMMA5MajorE0ELSO_0ELNSN_7ScaleInE0ELSP_0EEEEEENS4_6LayoutINS5_IJSB_SB_SB_EEENS5_IJNSA_ILi0EEESU_SU_EEEEENS5_IJNS4_10UnderscoreESX_SX_EEEEENS4_23SM90_TMA_LOAD_MULTICASTENS4_14ComposedLayoutINS4_7SwizzleILi3ELi4ELi3EEENS4_18smem_ptr_flag_bitsILi16EEENSS_INS5_IJNSA_ILi8EEESG_EEENS5_IJSG_SB_EEEEEEEvNS4_8identityENS4_13SM90_TMA_LOADES1A_vS1B_EENS_8epilogue10collective18CollectiveEpilogueINS1E_23Sm100TmaWarpSpecializedILi4ELi2ELi32ELb1ELb0EEEJSH_NS5_IJNSS_ISF_SB_EENSS_INSA_ILi32EEESB_EEEEESI_SJ_SI_SJ_NS1E_6fusion15FusionCallbacksIS1I_NS1N_17LinearCombinationISI_fSI_fLNS_15FloatRoundStyleE2EEESH_S1M_JEEENS4_5SM1004TMEM4LOAD26SM100_TMEM_LOAD_32dp32b32xES1C_NS11_INS12_ILi2ELi4ELi3EEES15_NSS_INS5_IJS16_S1K_EEENS5_IJS1K_SB_EEEEEEENS4_39AutoVectorizingCopyWithAssumedAlignmentILi128EEENS4_14SM90_TMA_STOREES21_S23_S23_EEEvvEEEEvNT_6ParamsE)
        /*0008*/ 	.word	0x00000076


	//----- nvinfo : EIATTR_FRAME_SIZE
	.align		4
.L_19:
        /*000c*/ 	.byte	0x04, 0x11
        /*000e*/ 	.short	(.L_21 - .L_20)
	.align		4
.L_20:
        /*0010*/ 	.word	index@($__internal_2_$__cuda_sm10x_tcgen05_guardrail_trap_unallocated_columns_being_dealloced)
        /*0014*/ 	.word	0x00000000


	//----- nvinfo : EIATTR_FRAME_SIZE
	.align		4
.L_21:
        /*0018*/ 	.byte	0x04, 0x11
        /*001a*/ 	.short	(.L_23 - .L_22)
	.align		4
.L_22:
        /*001c*/ 	.word	index@($__internal_1_$__cuda_sm10x_tcgen05_guardrail_trap_phase_invalid_during_alloc)
        /*0020*/ 	.word	0x00000000


	//----- nvinfo : EIATTR_FRAME_SIZE
	.align		4
.L_23:
        /*0024*/ 	.byte	0x04, 0x11
        /*0026*/ 	.short	(.L_25 - .L_24)
	.align		4
.L_24:
        /*0028*/ 	.word	index@($__internal_0_$__cuda_sm10x_tcgen05_guardrail_trap_col_being_dealloced_not_returned_by_alloc)
        /*002c*/ 	.word	0x00000000


	//----- nvinfo : EIATTR_FRAME_SIZE
	.align		4
.L_25:
        /*0030*/ 	.byte	0x04, 0x11
        /*0032*/ 	.short	(.L_27 - .L_26)
	.align		4
.L_26:
        /*0034*/ 	.word	index@(_ZN7cutlass13device_kernelINS_4gemm6kernel13GemmUniversalIN4cute5tupleIJiiiiEEENS1_10collective13CollectiveMmaINS1_35MainloopSm100TmaUmmaWarpSpecializedILi3ELi2ELi4ENS5_IJNS4_1CILi1EEENSA_ILi4EEESB_EEEEENS5_IJNSA_ILi128EEESF_NSA_ILi64EEEEEENS_6half_tENS5_IJlSB_lEEESI_SJ_NS4_8TiledMMAINS4_8MMA_AtomIJNS4_20SM100_MMA_F16BF16_SSISI_SI_fLi128ELi128ELNS4_4UMMA5MajorE0ELSO_0ELNSN_7ScaleInE0ELSP_0EEEEEENS4_6LayoutINS5_IJSB_SB_SB_EEENS5_IJNSA_ILi0EEESU_SU_EEEEENS5_IJNS4_10UnderscoreESX_SX_EEEEENS4_23SM90_TMA_LOAD_MULTICASTENS4_14ComposedLayoutINS4_7SwizzleILi3ELi4ELi3EEENS4_18smem_ptr_flag_bitsILi16EEENSS_INS5_IJNSA_ILi8EEESG_EEENS5_IJSG_SB_EEEEEEEvNS4_8identityENS4_13SM90_TMA_LOADES1A_vS1B_EENS_8epilogue10collective18CollectiveEpilogueINS1E_23Sm100TmaWarpSpecializedILi4ELi2ELi32ELb1ELb0EEEJSH_NS5_IJNSS_ISF_SB_EENSS_INSA_ILi32EEESB_EEEEESI_SJ_SI_SJ_NS1E_6fusion15FusionCallbacksIS1I_NS1N_17LinearCombinationISI_fSI_fLNS_15FloatRoundStyleE2EEESH_S1M_JEEENS4_5SM1004TMEM4LOAD26SM100_TMEM_LOAD_32dp32b32xES1C_NS11_INS12_ILi2ELi4ELi3EEES15_NSS_INS5_IJS16_S1K_EEENS5_IJS1K_SB_EEEEEEENS4_39AutoVectorizingCopyWithAssumedAlignmentILi128EEENS4_14SM90_TMA_STOREES21_S23_S23_EEEvvEEEEvNT_6ParamsE)
        /*0038*/ 	.word	0x00000000


	//----- nvinfo : EIATTR_MIN_STACK_SIZE
	.align		4
.L_27:
        /*003c*/ 	.byte	0x04, 0x12
        /*003e*/ 	.short	(.L_29 - .L_28)
	.align		4
.L_28:
        /*0040*/ 	.word	index@(_ZN7cutlass13device_kernelINS_4gemm6kernel13GemmUniversalIN4cute5tupleIJiiiiEEENS1_10collective13CollectiveMmaINS1_35MainloopSm100TmaUmmaWarpSpecializedILi3ELi2ELi4ENS5_IJNS4_1CILi1EEENSA_ILi4EEESB_EEEEENS5_IJNSA_ILi128EEESF_NSA_ILi64EEEEEENS_6half_tENS5_IJlSB_lEEESI_SJ_NS4_8TiledMMAINS4_8MMA_AtomIJNS4_20SM100_MMA_F16BF16_SSISI_SI_fLi128ELi128ELNS4_4UMMA5MajorE0ELSO_0ELNSN_7ScaleInE0ELSP_0EEEEEENS4_6LayoutINS5_IJSB_SB_SB_EEENS5_IJNSA_ILi0EEESU_SU_EEEEENS5_IJNS4_10UnderscoreESX_SX_EEEEENS4_23SM90_TMA_LOAD_MULTICASTENS4_14ComposedLayoutINS4_7SwizzleILi3ELi4ELi3EEENS4_18smem_ptr_flag_bitsILi16EEENSS_INS5_IJNSA_ILi8EEESG_EEENS5_IJSG_SB_EEEEEEEvNS4_8identityENS4_13SM90_TMA_LOADES1A_vS1B_EENS_8epilogue10collective18CollectiveEpilogueINS1E_23Sm100TmaWarpSpecializedILi4ELi2ELi32ELb1ELb0EEEJSH_NS5_IJNSS_ISF_SB_EENSS_INSA_ILi32EEESB_EEEEESI_SJ_SI_SJ_NS1E_6fusion15FusionCallbacksIS1I_NS1N_17LinearCombinationISI_fSI_fLNS_15FloatRoundStyleE2EEESH_S1M_JEEENS4_5SM1004TMEM4LOAD26SM100_TMEM_LOAD_32dp32b32xES1C_NS11_INS12_ILi2ELi4ELi3EEES15_NSS_INS5_IJS16_S1K_EEENS5_IJS1K_SB_EEEEEEENS4_39AutoVectorizingCopyWithAssumedAlignmentILi128EEENS4_14SM90_TMA_STOREES21_S23_S23_EEEvvEEEEvNT_6ParamsE)
        /*0044*/ 	.word	0x00000000
.L_29:


//--------------------- .nv.compat                --------------------------
	.section	.nv.compat,"",@"SHT_CUDA_COMPAT_INFO"
	.align	4
        /*0000*/ 	.byte	0x02, 0x09, 0x01, 0x00, 0x02, 0x02, 0x02, 0x00, 0x02, 0x05, 0x05, 0x00, 0x03, 0x07, 0x01, 0x01
        /*0010*/ 	.byte	0x02, 0x03, 0x01, 0x00, 0x02, 0x06, 0x01, 0x00, 0x04, 0x0b, 0x08, 0x00, 0x09, 0x00, 0x00, 0x00
        /*0020*/ 	.byte	0x00, 0x00, 0x00, 0x00


//--------------------- .nv.info._ZN7cutlass13device_kernelINS_4gemm6kernel13GemmUniversalIN4cute5tupleIJiiiiEEENS1_10collective13CollectiveMmaINS1_35MainloopSm100TmaUmmaWarpSpecializedILi3ELi2ELi4ENS5_IJNS4_1CILi1EEENSA_ILi4EEESB_EEEEENS5_IJNSA_ILi128EEESF_NSA_ILi64EEEEEENS_6half_tENS5_IJlSB_lEEESI_SJ_NS4_8TiledMMAINS4_8MMA_AtomIJNS4_20SM100_MMA_F16BF16_SSISI_SI_fLi128ELi128ELNS4_4UMMA5MajorE0ELSO_0ELNSN_7ScaleInE0ELSP_0EEEEEENS4_6LayoutINS5_IJSB_SB_SB_EEENS5_IJNSA_ILi0EEESU_SU_EEEEENS5_IJNS4_10UnderscoreESX_SX_EEEEENS4_23SM90_TMA_LOAD_MULTICASTENS4_14ComposedLayoutINS4_7SwizzleILi3ELi4ELi3EEENS4_18smem_ptr_flag_bitsILi16EEENSS_INS5_IJNSA_ILi8EEESG_EEENS5_IJSG_SB_EEEEEEEvNS4_8identityENS4_13SM90_TMA_LOADES1A_vS1B_EENS_8epilogue10collective18CollectiveEpilogueINS1E_23Sm100TmaWarpSpecializedILi4ELi2ELi32ELb1ELb0EEEJSH_NS5_IJNSS_ISF_SB_EENSS_INSA_ILi32EEESB_EEEEESI_SJ_SI_SJ_NS1E_6fusion15FusionCallbacksIS1I_NS1N_17LinearCombinationISI_fSI_fLNS_15FloatRoundStyleE2EEESH_S1M_JEEENS4_5SM1004TMEM4LOAD26SM100_TMEM_LOAD_32dp32b32xES1C_NS11_INS12_ILi2ELi4ELi3EEES15_NSS_INS5_IJS16_S1K_EEENS5_IJS1K_SB_EEEEEEENS4_39AutoVectorizingCopyWithAssumedAlignmentILi128EEENS4_14SM90_TMA_STOREES21_S23_S23_EEEvvEEEEvNT_6ParamsE --------------------------
	.section	.nv.info._ZN7cutlass13device_kernelINS_4gemm6kernel13GemmUniversalIN4cute5tupleIJiiiiEEENS1_10collective13CollectiveMmaINS1_35MainloopSm100TmaUmmaWarpSpecializedILi3ELi2ELi4ENS5_IJNS4_1CILi1EEENSA_ILi4EEESB_EEEEENS5_IJNSA_ILi128EEESF_NSA_ILi64EEEEEENS_6half_tENS5_IJlSB_lEEESI_SJ_NS4_8TiledMMAINS4_8MMA_AtomIJNS4_20SM100_MMA_F16BF16_SSISI_SI_fLi128ELi128ELNS4_4UMMA5MajorE0ELSO_0ELNSN_7ScaleInE0ELSP_0EEEEEENS4_6LayoutINS5_IJSB_SB_SB_EEENS5_IJNSA_ILi0EEESU_SU_EEEEENS5_IJNS4_10UnderscoreESX_SX_EEEEENS4_23SM90_TMA_LOAD_MULTICASTENS4_14ComposedLayoutINS4_7SwizzleILi3ELi4ELi3EEENS4_18smem_ptr_flag_bitsILi16EEENSS_INS5_IJNSA_ILi8EEESG_EEENS5_IJSG_SB_EEEEEEEvNS4_8identityENS4_13SM90_TMA_LOADES1A_vS1B_EENS_8epilogue10collective18CollectiveEpilogueINS1E_23Sm100TmaWarpSpecializedILi4ELi2ELi32ELb1ELb0EEEJSH_NS5_IJNSS_ISF_SB_EENSS_INSA_ILi32EEESB_EEEEESI_SJ_SI_SJ_NS1E_6fusion15FusionCallbacksIS1I_NS1N_17LinearCombinationISI_fSI_fLNS_15FloatRoundStyleE2EEESH_S1M_JEEENS4_5SM1004TMEM4LOAD26SM100_TMEM_LOAD_32dp32b32xES1C_NS11_INS12_ILi2ELi4ELi3EEES15_NSS_INS5_IJS16_S1K_EEENS5_IJS1K_SB_EEEEEEENS4_39AutoVectorizingCopyWithAssumedAlignmentILi128EEENS4_14SM90_TMA_STOREES21_S23_S23_EEEvvEEEEvNT_6ParamsE,"",@"SHT_CUDA_INFO"
	.sectionflags	@""
	.align	4


	//----- nvinfo : EIATTR_CUDA_API_VERSION
	.align		4
        /*0000*/ 	.byte	0x04, 0x37
        /*0002*/ 	.short	(.L_31 - .L_30)
.L_30:
        /*0004*/ 	.word	0x00000082


	//----- nvinfo : EIATTR_KPARAM_INFO
	.align		4
.L_31:
        /*0008*/ 	.byte	0x04, 0x17
        /*000a*/ 	.short	(.L_33 - .L_32)
.L_32:
        /*000c*/ 	.word	0x00000000
        /*0010*/ 	.short	0x0000
        /*0012*/ 	.short	0x0000
        /*0014*/ 	.byte	0x00, 0xf0, 0x01, 0x20


	//----- nvinfo : EIATTR_AT_ENTRY_FRAGMENTS
	.align		4
.L_33:
        /*0018*/ 	.byte	0x04, 0x4f
        /*001a*/ 	.short	(.L_35 - .L_34)


	//   ....[0]....
.L_34:
        /*001c*/ 	.word	0x00000006


	//----- nvinfo : EIATTR_RESERVED_SMEM_USED
	.align		4
.L_35:
        /*0020*/ 	.byte	0x01, 0x41
	.zero		2


	//----- nvinfo : EIATTR_SPARSE_MMA_MASK
	.align		4
        /*0024*/ 	.byte	0x03, 0x50
        /*0026*/ 	.short	0x0000


	//----- nvinfo : EIATTR_TCGEN05_1CTA_USED
	.align		4
        /*0028*/ 	.byte	0x01, 0x51
	.zero		2


	//----- nvinfo : EIATTR_MAXREG_COUNT
	.align		4
        /*002c*/ 	.byte	0x03, 0x1b
        /*002e*/ 	.short	0x00ff


	//----- nvinfo : EIATTR_NUM_BARRIERS
	.align		4
        /*0030*/ 	.byte	0x02, 0x4c
        /*0032*/ 	.byte	0x07
	.zero		1


	//----- nvinfo : EIATTR_EXTERNS
	.align		4
        /*0034*/ 	.byte	0x04, 0x0f
        /*0036*/ 	.short	(.L_37 - .L_36)


	//   ....[0]....
	.align		4
.L_36:
        /*0038*/ 	.word	index@(__assertfail)


	//----- nvinfo : EIATTR_MERCURY_ISA_VERSION
	.align		4
.L_37:
        /*003c*/ 	.byte	0x03, 0x5f
        /*003e*/ 	.short	0x0101


	//----- nvinfo : EIATTR_INT_WARP_WIDE_INSTR_OFFSETS
	.align		4
        /*0040*/ 	.byte	0x04, 0x31
        /*0042*/ 	.short	(.L_39 - .L_38)


	//   ....[0]....
.L_38:
        /*0044*/ 	.word	0x00003c30


	//   ....[1]....
        /*0048*/ 	.word	0x00003c50


	//   ....[2]....
        /*004c*/ 	.word	0x00003c80


	//   ....[3]....
        /*0050*/ 	.word	0x000047c0


	//   ....[4]....
        /*0054*/ 	.word	0x00004830


	//   ....[5]....
        /*0058*/ 	.word	0x00004910


	//   ....[6]....
        /*005c*/ 	.word	0x00004990


	//   ....[7]....
        /*0060*/ 	.word	0x00004a90


	//   ....[8]....
        /*0064*/ 	.word	0x00004b10


	//   ....[9]....
        /*0068*/ 	.word	0x00004c00


	//   ....[10]....
        /*006c*/ 	.word	0x00004cb0


	//----- nvinfo : EIATTR_COOP_GROUP_MASK_REGIDS
	.align		4
.L_39:
        /*0070*/ 	.byte	0x04, 0x29
        /*0072*/ 	.short	(.L_41 - .L_40)


	//   ....[0]....
.L_40:
        /*0074*/ 	.word	0xffffffff


	//   ....[1]....
        /*0078*/ 	.word	0xffffffff


	//   ....[2]....
        /*007c*/ 	.word	0xffffffff


	//   ....[3]....
        /*0080*/ 	.word	0xffffffff


	//   ....[4]....
        /*0084*/ 	.word	0xffffffff


	//   ....[5]....
        /*0088*/ 	.word	0xffffffff


	//   ....[6]....
        /*008c*/ 	.word	0xffffffff


	//   ....[7]....
        /*0090*/ 	.word	0xffffffff


	//   ....[8]....
        /*0094*/ 	.word	0xffffffff


	//   ....[9]....
        /*0098*/ 	.word	0xffffffff


	//   ....[10]....
        /*009c*/ 	.word	0xffffffff


	//   ....[11]....
        /*00a0*/ 	.word	0xffffffff


	//   ....[12]....
        /*00a4*/ 	.word	0xffffffff


	//   ....[13]....
        /*00a8*/ 	.word	0xffffffff


	//----- nvinfo : EIATTR_COOP_GROUP_INSTR_OFFSETS
	.align		4
.L_41:
        /*00ac*/ 	.byte	0x04, 0x28
        /*00ae*/ 	.short	(.L_43 - .L_42)


	//   ....[0]....
.L_42:
        /*00b0*/ 	.word	0x00000080


	//   ....[1]....
        /*00b4*/ 	.word	0x000004f0


	//   ....[2]....
        /*00b8*/ 	.word	0x00000680


	//   ....[3]....
        /*00bc*/ 	.word	0x00000820


	//   ....[4]....
        /*00c0*/ 	.word	0x00000920


	//   ....[5]....
        /*00c4*/ 	.word	0x00000a90


	//   ....[6]....
        /*00c8*/ 	.word	0x00000c30


	//   ....[7]....
        /*00cc*/ 	.word	0x00000de0


	//   ....[8]....
        /*00d0*/ 	.word	0x00002060


	//   ....[9]....
        /*00d4*/ 	.word	0x00002e80


	//   ....[10]....
        /*00d8*/ 	.word	0x00003090


	//   ....[11]....
        /*00dc*/ 	.word	0x000030c0


	//   ....[12]....
        /*00e0*/ 	.word	0x00003b10


	//   ....[13]....
        /*00e4*/ 	.word	0x00003d40


	//----- nvinfo : EIATTR_VRC_CTA_INIT_COUNT
	.align		4
.L_43:
        /*00e8*/ 	.byte	0x02, 0x4a
        /*00ea*/ 	.byte	0x80
	.zero		1


	//----- nvinfo : EIATTR_SYSCALL_OFFSETS
	.align		4
        /*00ec*/ 	.byte	0x04, 0x46
        /*00ee*/ 	.short	(.L_45 - .L_44)


	//   ....[0]....
.L_44:
        /*00f0*/ 	.word	0x00005900


	//   ....[1]....
        /*00f4*/ 	.word	0x000059f0


	//   ....[2]....
        /*00f8*/ 	.word	0x000061c0


	//   ....[3]....
        /*00fc*/ 	.word	0x00006e40


	//   ....[4]....
        /*0100*/ 	.word	0x00007aa0


	//   ....[5]....
        /*0104*/ 	.word	0x00008700


	//----- nvinfo : EIATTR_MBARRIER_INSTR_OFFSETS
	.align		4
.L_45:
        /*0108*/ 	.byte	0x04, 0x39
        /*010a*/ 	.short	(.L_47 - .L_46)


	//   ....[0]....
.L_46:
        /*010c*/ 	.word	0x00000610
        /*0110*/ 	.word	0x000000ff
        /*0114*/ 	.word	0x00000000
        /*0118*/ 	.short	0x0100
        /*011a*/ 	.byte	0x04
	.zero		1


	//   ....[1]....
        /*011c*/ 	.word	0x00000620
        /*0120*/ 	.word	0x000000ff
        /*0124*/ 	.word	0x00000018
        /*0128*/ 	.short	0x0100
        /*012a*/ 	.byte	0x04
	.zero		1


	//   ....[2]....
        /*012c*/ 	.word	0x00000630
        /*0130*/ 	.word	0x000000ff
        /*0134*/ 	.word	0x00000008
        /*0138*/ 	.short	0x0100
        /*013a*/ 	.byte	0x04
	.zero		1


	//   ....[3]....
        /*013c*/ 	.word	0x00000640
        /*0140*/ 	.word	0x000000ff
        /*0144*/ 	.word	0x00000020
        /*0148*/ 	.short	0x0100
        /*014a*/ 	.byte	0x04
	.zero		1


	//   ....[4]....
        /*014c*/ 	.word	0x00000650
        /*0150*/ 	.word	0x000000ff
        /*0154*/ 	.word	0x00000010
        /*0158*/ 	.short	0x0100
        /*015a*/ 	.byte	0x04
	.zero		1


	//   ....[5]....
        /*015c*/ 	.word	0x00000660
        /*0160*/ 	.word	0x000000ff
        /*0164*/ 	.word	0x00000028
        /*0168*/ 	.short	0x0100
        /*016a*/ 	.byte	0x04
	.zero		1


	//   ....[6]....
        /*016c*/ 	.word	0x00000790
        /*0170*/ 	.word	0x000000ff
        /*0174*/ 	.word	0x00000030
        /*0178*/ 	.short	0x0100
        /*017a*/ 	.byte	0x04
	.zero		1


	//   ....[7]....
        /*017c*/ 	.word	0x000007a0
        /*0180*/ 	.word	0x000000ff
        /*0184*/ 	.word	0x00000050
        /*0188*/ 	.short	0x0100
        /*018a*/ 	.byte	0x04
	.zero		1


	//   ....[8]....
        /*018c*/ 	.word	0x000007b0
        /*0190*/ 	.word	0x000000ff
        /*0194*/ 	.word	0x00000038
        /*0198*/ 	.short	0x0100
        /*019a*/ 	.byte	0x04
	.zero		1


	//   ....[9]....
        /*019c*/ 	.word	0x000007c0
        /*01a0*/ 	.word	0x000000ff
        /*01a4*/ 	.word	0x00000058
        /*01a8*/ 	.short	0x0100
        /*01aa*/ 	.byte	0x04
	.zero		1


	//   ....[10]....
        /*01ac*/ 	.word	0x000007d0
        /*01b0*/ 	.word	0x000000ff
        /*01b4*/ 	.word	0x00000040
        /*01b8*/ 	.short	0x0100
        /*01ba*/ 	.byte	0x04
	.zero		1


	//   ....[11]....
        /*01bc*/ 	.word	0x000007e0
        /*01c0*/ 	.word	0x000000ff
        /*01c4*/ 	.word	0x00000060
        /*01c8*/ 	.short	0x0100
        /*01ca*/ 	.byte	0x04
	.zero		1


	//   ....[12]....
        /*01cc*/ 	.word	0x000007f0
        /*01d0*/ 	.word	0x000000ff
        /*01d4*/ 	.word	0x00000048
        /*01d8*/ 	.short	0x0100
        /*01da*/ 	.byte	0x04
	.zero		1


	//   ....[13]....
        /*01dc*/ 	.word	0x00000800
        /*01e0*/ 	.word	0x000000ff
        /*01e4*/ 	.word	0x00000068
        /*01e8*/ 	.short	0x0100
        /*01ea*/ 	.byte	0x04
	.zero		1


	//   ....[14]....
        /*01ec*/ 	.word	0x000008f0
        /*01f0*/ 	.word	0x000000ff
        /*01f4*/ 	.word	0x00000070
        /*01f8*/ 	.short	0x0100
        /*01fa*/ 	.byte	0x06
	.zero		1


	//   ....[15]....
        /*01fc*/ 	.word	0x00000900
        /*0200*/ 	.word	0x000000ff
        /*0204*/ 	.word	0x00000078
        /*0208*/ 	.short	0x0100
        /*020a*/ 	.byte	0x06
	.zero		1


	//   ....[16]....
        /*020c*/ 	.word	0x00000a40
        /*0210*/ 	.word	0x000000ff
        /*0214*/ 	.word	0x00000080
        /*0218*/ 	.short	0x0100
        /*021a*/ 	.byte	0x06
	.zero		1


	//   ....[17]....
        /*021c*/ 	.word	0x00000a50
        /*0220*/ 	.word	0x000000ff
        /*0224*/ 	.word	0x00000090
        /*0228*/ 	.short	0x0100
        /*022a*/ 	.byte	0x06
	.zero		1


	//   ....[18]....
        /*022c*/ 	.word	0x00000a60
        /*0230*/ 	.word	0x000000ff
        /*0234*/ 	.word	0x00000088
        /*0238*/ 	.short	0x0100
        /*023a*/ 	.byte	0x06
	.zero		1


	//   ....[19]....
        /*023c*/ 	.word	0x00000a70
        /*0240*/ 	.word	0x000000ff
        /*0244*/ 	.word	0x00000098
        /*0248*/ 	.short	0x0100
        /*024a*/ 	.byte	0x06
	.zero		1


	//   ....[20]....
        /*024c*/ 	.word	0x00000ba0
        /*0250*/ 	.word	0x000000ff
        /*0254*/ 	.word	0x000000a0
        /*0258*/ 	.short	0x0100
        /*025a*/ 	.byte	0x04
	.zero		1


	//   ....[21]....
        /*025c*/ 	.word	0x00000bb0
        /*0260*/ 	.word	0x000000ff
        /*0264*/ 	.word	0x000000c0
        /*0268*/ 	.short	0x0100
        /*026a*/ 	.byte	0x04
	.zero		1


	//   ....[22]....
        /*026c*/ 	.word	0x00000bc0
        /*0270*/ 	.word	0x000000ff
        /*0274*/ 	.word	0x000000a8
        /*0278*/ 	.short	0x0100
        /*027a*/ 	.byte	0x04
	.zero		1


	//   ....[23]....
        /*027c*/ 	.word	0x00000bd0
        /*0280*/ 	.word	0x000000ff
        /*0284*/ 	.word	0x000000c8
        /*0288*/ 	.short	0x0100
        /*028a*/ 	.byte	0x04
	.zero		1


	//   ....[24]....
        /*028c*/ 	.word	0x00000be0
        /*0290*/ 	.word	0x000000ff
        /*0294*/ 	.word	0x000000b0
        /*0298*/ 	.short	0x0100
        /*029a*/ 	.byte	0x04
	.zero		1


	//   ....[25]....
        /*029c*/ 	.word	0x00000bf0
        /*02a0*/ 	.word	0x000000ff
        /*02a4*/ 	.word	0x000000d0
        /*02a8*/ 	.short	0x0100
        /*02aa*/ 	.byte	0x04
	.zero		1


	//   ....[26]....
        /*02ac*/ 	.word	0x00000c00
        /*02b0*/ 	.word	0x000000ff
        /*02b4*/ 	.word	0x000000b8
        /*02b8*/ 	.short	0x0100
        /*02ba*/ 	.byte	0x04
	.zero		1


	//   ....[27]....
        /*02bc*/ 	.word	0x00000c10
        /*02c0*/ 	.word	0x000000ff
        /*02c4*/ 	.word	0x000000d8
        /*02c8*/ 	.short	0x0100
        /*02ca*/ 	.byte	0x04
	.zero		1


	//   ....[28]....
        /*02cc*/ 	.word	0x00000d00
        /*02d0*/ 	.word	0x000000ff
        /*02d4*/ 	.word	0x000000e0
        /*02d8*/ 	.short	0x0100
        /*02da*/ 	.byte	0x04
	.zero		1


	//   ....[29]....
        /*02dc*/ 	.word	0x00000d10
        /*02e0*/ 	.word	0x000000ff
        /*02e4*/ 	.word	0x000000f0
        /*02e8*/ 	.short	0x0100
        /*02ea*/ 	.byte	0x04
	.zero		1


	//   ....[30]....
        /*02ec*/ 	.word	0x00000d20
        /*02f0*/ 	.word	0x000000ff
        /*02f4*/ 	.word	0x000000e8
        /*02f8*/ 	.short	0x0100
        /*02fa*/ 	.byte	0x04
	.zero		1


	//   ....[31]....
        /*02fc*/ 	.word	0x00000d30
        /*0300*/ 	.word	0x000000ff
        /*0304*/ 	.word	0x000000f8
        /*0308*/ 	.short	0x0100
        /*030a*/ 	.byte	0x04
	.zero		1


	//   ....[32]....
        /*030c*/ 	.word	0x000018e0
        /*0310*/ 	.word	0x00000003
        /*0314*/ 	.word	0x000000f0
        /*0318*/ 	.short	0x010a
        /*031a*/ 	.byte	0xff
	.zero		1


	//   ....[33]....
        /*031c*/ 	.word	0x00001910
        /*0320*/ 	.word	0x00000003
        /*0324*/ 	.word	0x000000e0
        /*0328*/ 	.short	0x0101
        /*032a*/ 	.byte	0xff
	.zero		1


	//   ....[34]....
        /*032c*/ 	.word	0x000019e0
        /*0330*/ 	.word	0x000000ff
        /*0334*/ 	.word	0x00000018
        /*0338*/ 	.short	0x010a
        /*033a*/ 	.byte	0x04
	.zero		1


	//   ....[35]....
        /*033c*/ 	.word	0x00001a60
        /*0340*/ 	.word	0x000000ff
        /*0344*/ 	.word	0x00000018
        /*0348*/ 	.short	0x010a
        /*034a*/ 	.byte	0x21
	.zero		1


	//   ....[36]....
        /*034c*/ 	.word	0x00001c00
        /*0350*/ 	.word	0x000000ff
        /*0354*/ 	.word	0x00000018
        /*0358*/ 	.short	0x010a
        /*035a*/ 	.byte	0x08
	.zero		1


	//   ....[37]....
        /*035c*/ 	.word	0x00001d10
        /*0360*/ 	.word	0x000000ff
        /*0364*/ 	.word	0x00000078
        /*0368*/ 	.short	0x0101
        /*036a*/ 	.byte	0x06
	.zero		1


	//   ....[38]....
        /*036c*/ 	.word	0x00001d30
        /*0370*/ 	.word	0x000000ff
        /*0374*/ 	.word	0x00000018
        /*0378*/ 	.short	0x010a
        /*037a*/ 	.byte	0x04
	.zero		1


	//   ....[39]....
        /*037c*/ 	.word	0x00001db0
        /*0380*/ 	.word	0x000000ff
        /*0384*/ 	.word	0x00000018
        /*0388*/ 	.short	0x010a
        /*038a*/ 	.byte	0x11
	.zero		1


	//   ....[40]....
        /*038c*/ 	.word	0x00001f50
        /*0390*/ 	.word	0x000000ff
        /*0394*/ 	.word	0x00000018
        /*0398*/ 	.short	0x010a
        /*039a*/ 	.byte	0x07
	.zero		1


	//   ....[41]....
        /*039c*/ 	.word	0x00002090
        /*03a0*/ 	.word	0x00000003
        /*03a4*/ 	.word	0x00000080
        /*03a8*/ 	.short	0x010a
        /*03aa*/ 	.byte	0xff
	.zero		1


	//   ....[42]....
        /*03ac*/ 	.word	0x000021e0
        /*03b0*/ 	.word	0x00000000
        /*03b4*/ 	.word	0x00000000
        /*03b8*/ 	.short	0x0101
        /*03ba*/ 	.byte	0xff
	.zero		1


	//   ....[43]....
        /*03bc*/ 	.word	0x00002790
        /*03c0*/ 	.word	0x000000ff
        /*03c4*/ 	.word	0x00000000
        /*03c8*/ 	.short	0x010a
        /*03ca*/ 	.byte	0x04
	.zero		1


	//   ....[44]....
        /*03cc*/ 	.word	0x00002820
        /*03d0*/ 	.word	0x000000ff
        /*03d4*/ 	.word	0x00000000
        /*03d8*/ 	.short	0x010a
        /*03da*/ 	.byte	0x05
	.zero		1


	//   ....[45]....
        /*03dc*/ 	.word	0x000028c0
        /*03e0*/ 	.word	0x00000000
        /*03e4*/ 	.word	0x00000000
        /*03e8*/ 	.short	0x010a
        /*03ea*/ 	.byte	0xff
	.zero		1


	//   ....[46]....
        /*03ec*/ 	.word	0x000029e0
        /*03f0*/ 	.word	0x00000002
        /*03f4*/ 	.word	0x000000e0
        /*03f8*/ 	.short	0x010a
        /*03fa*/ 	.byte	0xff
	.zero		1


	//   ....[47]....
        /*03fc*/ 	.word	0x00002a40
        /*0400*/ 	.word	0x00000004
        /*0404*/ 	.word	0x00000000
        /*0408*/ 	.short	0x0101
        /*040a*/ 	.byte	0xff
	.zero		1


	//   ....[48]....
        /*040c*/ 	.word	0x00002a60
        /*0410*/ 	.word	0x000000ff
        /*0414*/ 	.word	0x00000090
        /*0418*/ 	.short	0x010a
        /*041a*/ 	.byte	0x04
	.zero		1


	//   ....[49]....
        /*041c*/ 	.word	0x00002b80
        /*0420*/ 	.word	0x00000002
        /*0424*/ 	.word	0x00000080
        /*0428*/ 	.short	0x010a
        /*042a*/ 	.byte	0xff
	.zero		1


	//   ....[50]....
        /*042c*/ 	.word	0x00002c90
        /*0430*/ 	.word	0x00000002
        /*0434*/ 	.word	0x00000000
        /*0438*/ 	.short	0x0101
        /*043a*/ 	.byte	0xff
	.zero		1


	//   ....[51]....
        /*043c*/ 	.word	0x00002d20
        /*0440*/ 	.word	0x000000ff
        /*0444*/ 	.word	0x00000090
        /*0448*/ 	.short	0x0106
        /*044a*/ 	.byte	0x04
	.zero		1


	//   ....[52]....
        /*044c*/ 	.word	0x00002d40
        /*0450*/ 	.word	0x000000ff
        /*0454*/ 	.word	0x00000090
        /*0458*/ 	.short	0x010a
        /*045a*/ 	.byte	0x04
	.zero		1


	//   ....[53]....
        /*045c*/ 	.word	0x00002dd0
        /*0460*/ 	.word	0x000000ff
        /*0464*/ 	.word	0x00000090
        /*0468*/ 	.short	0x0106
        /*046a*/ 	.byte	0x07
	.zero		1


	//   ....[54]....
        /*046c*/ 	.word	0x00002e10
        /*0470*/ 	.word	0x00000000
        /*0474*/ 	.word	0x00000090
        /*0478*/ 	.short	0x010a
        /*047a*/ 	.byte	0xff
	.zero		1


	//   ....[55]....
        /*047c*/ 	.word	0x00003360
        /*0480*/ 	.word	0x00000000
        /*0484*/ 	.word	0x00000080
        /*0488*/ 	.short	0x010a
        /*048a*/ 	.byte	0xff
	.zero		1


	//   ....[56]....
        /*048c*/ 	.word	0x00003470
        /*0490*/ 	.word	0x00000003
        /*0494*/ 	.word	0x00000000
        /*0498*/ 	.short	0x0101
        /*049a*/ 	.byte	0xff
	.zero		1


	//   ....[57]....
        /*049c*/ 	.word	0x00003480
        /*04a0*/ 	.word	0x000000ff
        /*04a4*/ 	.word	0x00000000
        /*04a8*/ 	.short	0x010a
        /*04aa*/ 	.byte	0x04
	.zero		1


	//   ....[58]....
        /*04ac*/ 	.word	0x000034a0
        /*04b0*/ 	.word	0x000000ff
        /*04b4*/ 	.word	0x000000c0
        /*04b8*/ 	.short	0x010a
        /*04ba*/ 	.byte	0x1e
	.zero		1


	//   ....[59]....
        /*04bc*/ 	.word	0x00003570
        /*04c0*/ 	.word	0x000000ff
        /*04c4*/ 	.word	0x00000000
        /*04c8*/ 	.short	0x010a
        /*04ca*/ 	.byte	0x05
	.zero		1


	//   ....[60]....
        /*04cc*/ 	.word	0x000036b0
        /*04d0*/ 	.word	0x000000ff
        /*04d4*/ 	.word	0x00000000
        /*04d8*/ 	.short	0x010a
        /*04da*/ 	.byte	0x04
	.zero		1


	//   ....[61]....
        /*04dc*/ 	.word	0x00003940
        /*04e0*/ 	.word	0x000000ff
        /*04e4*/ 	.word	0x00000000
        /*04e8*/ 	.short	0x010a
        /*04ea*/ 	.byte	0x04
	.zero		1


	//   ....[62]....
        /*04ec*/ 	.word	0x000039d0
        /*04f0*/ 	.word	0x000000ff
        /*04f4*/ 	.word	0x00000000
        /*04f8*/ 	.short	0x010a
        /*04fa*/ 	.byte	0x05
	.zero		1


	//   ....[63]....
        /*04fc*/ 	.word	0x00003a60
        /*0500*/ 	.word	0x000000ff
        /*0504*/ 	.word	0x00000000
        /*0508*/ 	.short	0x010a
        /*050a*/ 	.byte	0x05
	.zero		1


	//   ....[64]....
        /*050c*/ 	.word	0x00003af0
        /*0510*/ 	.word	0x000000ff
        /*0514*/ 	.word	0x00000000
        /*0518*/ 	.short	0x010a
        /*051a*/ 	.byte	0x04
	.zero		1


	//   ....[65]....
        /*051c*/ 	.word	0x00003fc0
        /*0520*/ 	.word	0x0000000c
        /*0524*/ 	.word	0x00000080
        /*0528*/ 	.short	0x010a
        /*052a*/ 	.byte	0xff
	.zero		1


	//   ....[66]....
        /*052c*/ 	.word	0x00004130
        /*0530*/ 	.word	0x00000000
        /*0534*/ 	.word	0x00000000
        /*0538*/ 	.short	0x0101
        /*053a*/ 	.byte	0xff
	.zero		1


	//   ....[67]....
        /*053c*/ 	.word	0x000045c0
        /*0540*/ 	.word	0x000000ff
        /*0544*/ 	.word	0x00000078
        /*0548*/ 	.short	0x010a
        /*054a*/ 	.byte	0x15
	.zero		1


	//   ....[68]....
        /*054c*/ 	.word	0x00004740
        /*0550*/ 	.word	0x000000ff
        /*0554*/ 	.word	0x00000050
        /*0558*/ 	.short	0x010a
        /*055a*/ 	.byte	0x15
	.zero		1


	//   ....[69]....
        /*055c*/ 	.word	0x000048c0
        /*0560*/ 	.word	0x000000ff
        /*0564*/ 	.word	0x00000030
        /*0568*/ 	.short	0x010b
        /*056a*/ 	.byte	0x15
	.zero		1


	//   ....[70]....
        /*056c*/ 	.word	0x000048d0
        /*0570*/ 	.word	0x000000ff
        /*0574*/ 	.word	0x00000000
        /*0578*/ 	.short	0x0101
        /*057a*/ 	.byte	0x06
	.zero		1


	//   ....[71]....
        /*057c*/ 	.word	0x000048e0
        /*0580*/ 	.word	0x000000ff
        /*0584*/ 	.word	0x00000058
        /*0588*/ 	.short	0x010a
        /*058a*/ 	.byte	0x15
	.zero		1


	//   ....[72]....
        /*058c*/ 	.word	0x00004a40
        /*0590*/ 	.word	0x000000ff
        /*0594*/ 	.word	0x00000038
        /*0598*/ 	.short	0x010b
        /*059a*/ 	.byte	0x15
	.zero		1


	//   ....[73]....
        /*059c*/ 	.word	0x00004a50
        /*05a0*/ 	.word	0x000000ff
        /*05a4*/ 	.word	0x00000000
        /*05a8*/ 	.short	0x0101
        /*05aa*/ 	.byte	0x06
	.zero		1


	//   ....[74]....
        /*05ac*/ 	.word	0x00004a60
        /*05b0*/ 	.word	0x000000ff
        /*05b4*/ 	.word	0x00000060
        /*05b8*/ 	.short	0x010a
        /*05ba*/ 	.byte	0x15
	.zero		1


	//   ....[75]....
        /*05bc*/ 	.word	0x00004bb0
        /*05c0*/ 	.word	0x000000ff
        /*05c4*/ 	.word	0x00000040
        /*05c8*/ 	.short	0x010b
        /*05ca*/ 	.byte	0x15
	.zero		1


	//   ....[76]....
        /*05cc*/ 	.word	0x00004bc0
        /*05d0*/ 	.word	0x000000ff
        /*05d4*/ 	.word	0x00000000
        /*05d8*/ 	.short	0x0101
        /*05da*/ 	.byte	0x06
	.zero		1


	//   ....[77]....
        /*05dc*/ 	.word	0x00004bd0
        /*05e0*/ 	.word	0x000000ff
        /*05e4*/ 	.word	0x00000068
        /*05e8*/ 	.short	0x010a
        /*05ea*/ 	.byte	0x15
	.zero		1


	//   ....[78]....
        /*05ec*/ 	.word	0x00004dc0
        /*05f0*/ 	.word	0x000000ff
        /*05f4*/ 	.word	0x00000048
        /*05f8*/ 	.short	0x010b
        /*05fa*/ 	.byte	0x15
	.zero		1


	//   ....[79]....
        /*05fc*/ 	.word	0x00004dd0
        /*0600*/ 	.word	0x000000ff
        /*0604*/ 	.word	0x00000000
        /*0608*/ 	.short	0x0101
        /*060a*/ 	.byte	0x25
	.zero		1


	//   ....[80]....
        /*060c*/ 	.word	0x00004e00
        /*0610*/ 	.word	0x000000ff
        /*0614*/ 	.word	0x00000050
        /*0618*/ 	.short	0x010a
        /*061a*/ 	.byte	0x15
	.zero		1


	//   ....[81]....
        /*061c*/ 	.word	0x00004e20
        /*0620*/ 	.word	0x000000ff
        /*0624*/ 	.word	0x00000058
        /*0628*/ 	.short	0x010a
        /*062a*/ 	.byte	0x15
	.zero		1


	//   ....[82]....
        /*062c*/ 	.word	0x00004e40
        /*0630*/ 	.word	0x000000ff
        /*0634*/ 	.word	0x00000060
        /*0638*/ 	.short	0x010a
        /*063a*/ 	.byte	0x15
	.zero		1


	//   ....[83]....
        /*063c*/ 	.word	0x00004e80
        /*0640*/ 	.word	0x00000000
        /*0644*/ 	.word	0x00000068
        /*0648*/ 	.short	0x010a
        /*064a*/ 	.byte	0xff
	.zero		1


	//   ....[84]....
        /*064c*/ 	.word	0x00005190
        /*0650*/ 	.word	0x00000003
        /*0654*/ 	.word	0x00000080
        /*0658*/ 	.short	0x010a
        /*065a*/ 	.byte	0xff
	.zero		1


	//   ....[85]....
        /*065c*/ 	.word	0x00005310
        /*0660*/ 	.word	0x00000000
        /*0664*/ 	.word	0x00000000
        /*0668*/ 	.short	0x0101
        /*066a*/ 	.byte	0xff
	.zero		1


	//   ....[86]....
        /*066c*/ 	.word	0x00005e80
        /*0670*/ 	.word	0x000000ff
        /*0674*/ 	.word	0x00000030
        /*0678*/ 	.short	0x010a
        /*067a*/ 	.byte	0x2c
	.zero		1


	//   ....[87]....
        /*067c*/ 	.word	0x00005ec0
        /*0680*/ 	.word	0x00000063
        /*0684*/ 	.word	0x000000a0
        /*0688*/ 	.short	0x010a
        /*068a*/ 	.byte	0xff
	.zero		1


	//   ....[88]....
        /*068c*/ 	.word	0x00005fb0
        /*0690*/ 	.word	0x000000ff
        /*0694*/ 	.word	0x00000030
        /*0698*/ 	.short	0x010a
        /*069a*/ 	.byte	0x2c
	.zero		1


	//   ....[89]....
        /*069c*/ 	.word	0x000060a0
        /*06a0*/ 	.word	0x00000063
        /*06a4*/ 	.word	0x000000a0
        /*06a8*/ 	.short	0x010a
        /*06aa*/ 	.byte	0xff
	.zero		1


	//   ....[90]....
        /*06ac*/ 	.word	0x00006b70
        /*06b0*/ 	.word	0x00000000
        /*06b4*/ 	.word	0x00000000
        /*06b8*/ 	.short	0x0101
        /*06ba*/ 	.byte	0xff
	.zero		1


	//   ....[91]....
        /*06bc*/ 	.word	0x00006b80
        /*06c0*/ 	.word	0x00000003
        /*06c4*/ 	.word	0x00000030
        /*06c8*/ 	.short	0x010a
        /*06ca*/ 	.byte	0xff
	.zero		1


	//   ....[92]....
        /*06cc*/ 	.word	0x00006c60
        /*06d0*/ 	.word	0x00000003
        /*06d4*/ 	.word	0x00000030
        /*06d8*/ 	.short	0x010a
        /*06da*/ 	.byte	0xff
	.zero		1


	//   ....[93]....
        /*06dc*/ 	.word	0x000077d0
        /*06e0*/ 	.word	0x0000003d
        /*06e4*/ 	.word	0x00000000
        /*06e8*/ 	.short	0x0101
        /*06ea*/ 	.byte	0xff
	.zero		1


	//   ....[94]....
        /*06ec*/ 	.word	0x000077f0
        /*06f0*/ 	.word	0x0000003e
        /*06f4*/ 	.word	0x00000030
        /*06f8*/ 	.short	0x010a
        /*06fa*/ 	.byte	0xff
	.zero		1


	//   ....[95]....
        /*06fc*/ 	.word	0x000078c0
        /*0700*/ 	.word	0x0000003e
        /*0704*/ 	.word	0x00000030
        /*0708*/ 	.short	0x010a
        /*070a*/ 	.byte	0xff
	.zero		1


	//   ....[96]....
        /*070c*/ 	.word	0x00008430
        /*0710*/ 	.word	0x0000003d
        /*0714*/ 	.word	0x00000000
        /*0718*/ 	.short	0x0101
        /*071a*/ 	.byte	0xff
	.zero		1


	//   ....[97]....
        /*071c*/ 	.word	0x00008450
        /*0720*/ 	.word	0x0000003e
        /*0724*/ 	.word	0x00000030
        /*0728*/ 	.short	0x010a
        /*072a*/ 	.byte	0xff
	.zero		1


	//   ....[98]....
        /*072c*/ 	.word	0x00008520
        /*0730*/ 	.word	0x0000003e
        /*0734*/ 	.word	0x00000030
        /*0738*/ 	.short	0x010a
        /*073a*/ 	.byte	0xff
	.zero		1


	//   ....[99]....
        /*073c*/ 	.word	0x00008860
        /*0740*/ 	.word	0x000000ff
        /*0744*/ 	.word	0x00000000
        /*0748*/ 	.short	0x0101
        /*074a*/ 	.byte	0x04
	.zero		1


	//   ....[100]....
        /*074c*/ 	.word	0x000090f0
        /*0750*/ 	.word	0x00000002
        /*0754*/ 	.word	0x00000000
        /*0758*/ 	.short	0x0101
        /*075a*/ 	.byte	0xff
	.zero		1


	//   ....[101]....
        /*075c*/ 	.word	0x00009380
        /*0760*/ 	.word	0x000000ff
        /*0764*/ 	.word	0x00000000
        /*0768*/ 	.short	0x0101
        /*076a*/ 	.byte	0x04
	.zero		1


	//   ....[102]....
        /*076c*/ 	.word	0x000093a0
        /*0770*/ 	.word	0x00000003
        /*0774*/ 	.word	0x000000f0
        /*0778*/ 	.short	0x010a
        /*077a*/ 	.byte	0xff
	.zero		1


	//   ....[103]....
        /*077c*/ 	.word	0x00009400
        /*0780*/ 	.word	0x00000000
        /*0784*/ 	.word	0x00000018
        /*0788*/ 	.short	0x010a
        /*078a*/ 	.byte	0xff
	.zero		1


	//   ....[104]....
        /*078c*/ 	.word	0x00009460
        /*0790*/ 	.word	0x00000000
        /*0794*/ 	.word	0x00000018
        /*0798*/ 	.short	0x010a
        /*079a*/ 	.byte	0xff
	.zero		1


	//   ....[105]....
        /*079c*/ 	.word	0x000094b0
        /*07a0*/ 	.word	0x00000003
        /*07a4*/ 	.word	0x00000080
        /*07a8*/ 	.short	0x010a
        /*07aa*/ 	.byte	0xff
	.zero		1


	//   ....[106]....
        /*07ac*/ 	.word	0x00009510
        /*07b0*/ 	.word	0x00000000
        /*07b4*/ 	.word	0x00000000
        /*07b8*/ 	.short	0x010a
        /*07ba*/ 	.byte	0xff
	.zero		1


	//   ....[107]....
        /*07bc*/ 	.word	0x00009570
        /*07c0*/ 	.word	0x00000000
        /*07c4*/ 	.word	0x00000000
        /*07c8*/ 	.short	0x010a
        /*07ca*/ 	.byte	0xff
	.zero		1


	//   ....[108]....
        /*07cc*/ 	.word	0x000095c0
        /*07d0*/ 	.word	0x00000002
        /*07d4*/ 	.word	0x000000e0
        /*07d8*/ 	.short	0x010a
        /*07da*/ 	.byte	0xff
	.zero		1


	//   ....[109]....
        /*07dc*/ 	.word	0x00009620
        /*07e0*/ 	.word	0x00000002
        /*07e4*/ 	.word	0x00000090
        /*07e8*/ 	.short	0x010a
        /*07ea*/ 	.byte	0xff
	.zero		1


	//   ....[110]....
        /*07ec*/ 	.word	0x00009670
        /*07f0*/ 	.word	0x00000002
        /*07f4*/ 	.word	0x00000080
        /*07f8*/ 	.short	0x010a
        /*07fa*/ 	.byte	0xff
	.zero		1


	//   ....[111]....
        /*07fc*/ 	.word	0x000096d0
        /*0800*/ 	.word	0x00000000
        /*0804*/ 	.word	0x00000090
        /*0808*/ 	.short	0x010a
        /*080a*/ 	.byte	0xff
	.zero		1


	//   ....[112]....
        /*080c*/ 	.word	0x00009720
        /*0810*/ 	.word	0x00000000
        /*0814*/ 	.word	0x00000080
        /*0818*/ 	.short	0x010a
        /*081a*/ 	.byte	0xff
	.zero		1


	//   ....[113]....
        /*081c*/ 	.word	0x00009780
        /*0820*/ 	.word	0x00000003
        /*0824*/ 	.word	0x000000c0
        /*0828*/ 	.short	0x010a
        /*082a*/ 	.byte	0xff
	.zero		1


	//   ....[114]....
        /*082c*/ 	.word	0x000097e0
        /*0830*/ 	.word	0x00000000
        /*0834*/ 	.word	0x00000000
        /*0838*/ 	.short	0x010a
        /*083a*/ 	.byte	0xff
	.zero		1


	//   ....[115]....
        /*083c*/ 	.word	0x00009840
        /*0840*/ 	.word	0x00000000
        /*0844*/ 	.word	0x00000000
        /*0848*/ 	.short	0x010a
        /*084a*/ 	.byte	0xff
	.zero		1


	//   ....[116]....
        /*084c*/ 	.word	0x000098a0
        /*0850*/ 	.word	0x00000000
        /*0854*/ 	.word	0x00000000
        /*0858*/ 	.short	0x010a
        /*085a*/ 	.byte	0xff
	.zero		1


	//   ....[117]....
        /*085c*/ 	.word	0x00009900
        /*0860*/ 	.word	0x00000000
        /*0864*/ 	.word	0x00000000
        /*0868*/ 	.short	0x010a
        /*086a*/ 	.byte	0xff
	.zero		1


	//   ....[118]....
        /*086c*/ 	.word	0x00009960
        /*0870*/ 	.word	0x00000000
        /*0874*/ 	.word	0x00000000
        /*0878*/ 	.short	0x010a
        /*087a*/ 	.byte	0xff
	.zero		1


	//   ....[119]....
        /*087c*/ 	.word	0x000099b0
        /*0880*/ 	.word	0x0000000c
        /*0884*/ 	.word	0x00000080
        /*0888*/ 	.short	0x010a
        /*088a*/ 	.byte	0xff
	.zero		1


	//   ....[120]....
        /*088c*/ 	.word	0x00009a10
        /*0890*/ 	.word	0x00000000
        /*0894*/ 	.word	0x00000078
        /*0898*/ 	.short	0x010a
        /*089a*/ 	.byte	0xff
	.zero		1


	//   ....[121]....
        /*089c*/ 	.word	0x00009a70
        /*08a0*/ 	.word	0x00000000
        /*08a4*/ 	.word	0x00000050
        /*08a8*/ 	.short	0x010a
        /*08aa*/ 	.byte	0xff
	.zero		1


	//   ....[122]....
        /*08ac*/ 	.word	0x00009ad0
        /*08b0*/ 	.word	0x00000000
        /*08b4*/ 	.word	0x00000058
        /*08b8*/ 	.short	0x010a
        /*08ba*/ 	.byte	0xff
	.zero		1


	//   ....[123]....
        /*08bc*/ 	.word	0x00009b30
        /*08c0*/ 	.word	0x00000000
        /*08c4*/ 	.word	0x00000060
        /*08c8*/ 	.short	0x010a
        /*08ca*/ 	.byte	0xff
	.zero		1


	//   ....[124]....
        /*08cc*/ 	.word	0x00009b90
        /*08d0*/ 	.word	0x00000000
        /*08d4*/ 	.word	0x00000068
        /*08d8*/ 	.short	0x010a
        /*08da*/ 	.byte	0xff
	.zero		1


	//   ....[125]....
        /*08dc*/ 	.word	0x00009bf0
        /*08e0*/ 	.word	0x00000000
        /*08e4*/ 	.word	0x00000050
        /*08e8*/ 	.short	0x010a
        /*08ea*/ 	.byte	0xff
	.zero		1


	//   ....[126]....
        /*08ec*/ 	.word	0x00009c50
        /*08f0*/ 	.word	0x00000000
        /*08f4*/ 	.word	0x00000058
        /*08f8*/ 	.short	0x010a
        /*08fa*/ 	.byte	0xff
	.zero		1


	//   ....[127]....
        /*08fc*/ 	.word	0x00009cb0
        /*0900*/ 	.word	0x00000000
        /*0904*/ 	.word	0x00000060
        /*0908*/ 	.short	0x010a
        /*090a*/ 	.byte	0xff
	.zero		1


	//   ....[128]....
        /*090c*/ 	.word	0x00009d00
        /*0910*/ 	.word	0x00000003
        /*0914*/ 	.word	0x00000080
        /*0918*/ 	.short	0x010a
        /*091a*/ 	.byte	0xff
	.zero		1


	//   ....[129]....
        /*091c*/ 	.word	0x00009d60
        /*0920*/ 	.word	0x00000002
        /*0924*/ 	.word	0x00000030
        /*0928*/ 	.short	0x010a
        /*092a*/ 	.byte	0xff
	.zero		1


	//   ....[130]....
        /*092c*/ 	.word	0x00009db0
        /*0930*/ 	.word	0x00000063
        /*0934*/ 	.word	0x000000a0
        /*0938*/ 	.short	0x010a
        /*093a*/ 	.byte	0xff
	.zero		1


	//   ....[131]....
        /*093c*/ 	.word	0x00009e00
        /*0940*/ 	.word	0x00000003
        /*0944*/ 	.word	0x00000030
        /*0948*/ 	.short	0x010a
        /*094a*/ 	.byte	0xff
	.zero		1


	//   ....[132]....
        /*094c*/ 	.word	0x00009e50
        /*0950*/ 	.word	0x0000003e
        /*0954*/ 	.word	0x00000030
        /*0958*/ 	.short	0x010a
        /*095a*/ 	.byte	0xff
	.zero		1


	//   ....[133]....
        /*095c*/ 	.word	0x00009ea0
        /*0960*/ 	.word	0x0000003e
        /*0964*/ 	.word	0x00000030
        /*0968*/ 	.short	0x010a
        /*096a*/ 	.byte	0xff
	.zero		1


	//----- nvinfo : EIATTR_NUM_MBARRIERS
	.align		4
.L_47:
        /*096c*/ 	.byte	0x03, 0x38
        /*096e*/ 	.short	0x0020


	//----- nvinfo : EIATTR_EXIT_INSTR_OFFSETS
	.align		4
        /*0970*/ 	.byte	0x04, 0x1c
        /*0972*/ 	.short	(.L_49 - .L_48)


	//   ....[0]....
.L_48:
        /*0974*/ 	.word	0x000028f0


	//   ....[1]....
        /*0978*/ 	.word	0x00002de0


	//   ....[2]....
        /*097c*/ 	.word	0x00002e40


	//   ....[3]....
        /*0980*/ 	.word	0x00003d50


	//   ....[4]....
        /*0984*/ 	.word	0x00004eb0


	//   ....[5]....
        /*0988*/ 	.word	0x00004ef0


	//   ....[6]....
        /*098c*/ 	.word	0x00009270


	//   ....[7]....
        /*0990*/ 	.word	0x000092f0


	//   ....[8]....
        /*0994*/ 	.word	0x00009320


	//   ....[9]....
        /*0998*/ 	.word	0x00009390


	//----- nvinfo : EIATTR_MAX_THREADS
	.align		4
.L_49:
        /*099c*/ 	.byte	0x04, 0x05
        /*099e*/ 	.short	(.L_51 - .L_50)
.L_50:
        /*09a0*/ 	.word	0x00000100
        /*09a4*/ 	.word	0x00000001
        /*09a8*/ 	.word	0x00000001


	//----- nvinfo : EIATTR_CRS_STACK_SIZE
	.align		4
.L_51:
        /*09ac*/ 	.byte	0x04, 0x1e
        /*09ae*/ 	.short	(.L_53 - .L_52)
.L_52:
        /*09b0*/ 	.word	0x00000000


	//----- nvinfo : EIATTR_CBANK_PARAM_SIZE
	.align		4
.L_53:
        /*09b4*/ 	.byte	0x03, 0x19
        /*09b6*/ 	.short	0x0800


	//----- nvinfo : EIATTR_PARAM_CBANK
	.align		4
        /*09b8*/ 	.byte	0x04, 0x0a
        /*09ba*/ 	.short	(.L_55 - .L_54)
	.align		4
.L_54:
        /*09bc*/ 	.word	index@(.nv.constant0._ZN7cutlass13device_kernelINS_4gemm6kernel13GemmUniversalIN4cute5tupleIJiiiiEEENS1_10collective13CollectiveMmaINS1_35MainloopSm100TmaUmmaWarpSpecializedILi3ELi2ELi4ENS5_IJNS4_1CILi1EEENSA_ILi4EEESB_EEEEENS5_IJNSA_ILi128EEESF_NSA_ILi64EEEEEENS_6half_tENS5_IJlSB_lEEESI_SJ_NS4_8TiledMMAINS4_8MMA_AtomIJNS4_20SM100_MMA_F16BF16_SSISI_SI_fLi128ELi128ELNS4_4UMMA5MajorE0ELSO_0ELNSN_7ScaleInE0ELSP_0EEEEEENS4_6LayoutINS5_IJSB_SB_SB_EEENS5_IJNSA_ILi0EEESU_SU_EEEEENS5_IJNS4_10UnderscoreESX_SX_EEEEENS4_23SM90_TMA_LOAD_MULTICASTENS4_14ComposedLayoutINS4_7SwizzleILi3ELi4ELi3EEENS4_18smem_ptr_flag_bitsILi16EEENSS_INS5_IJNSA_ILi8EEESG_EEENS5_IJSG_SB_EEEEEEEvNS4_8identityENS4_13SM90_TMA_LOADES1A_vS1B_EENS_8epilogue10collective18CollectiveEpilogueINS1E_23Sm100TmaWarpSpecializedILi4ELi2ELi32ELb1ELb0EEEJSH_NS5_IJNSS_ISF_SB_EENSS_INSA_ILi32EEESB_EEEEESI_SJ_SI_SJ_NS1E_6fusion15FusionCallbacksIS1I_NS1N_17LinearCombinationISI_fSI_fLNS_15FloatRoundStyleE2EEESH_S1M_JEEENS4_5SM1004TMEM4LOAD26SM100_TMEM_LOAD_32dp32b32xES1C_NS11_INS12_ILi2ELi4ELi3EEES15_NSS_INS5_IJS16_S1K_EEENS5_IJS1K_SB_EEEEEEENS4_39AutoVectorizingCopyWithAssumedAlignmentILi128EEENS4_14SM90_TMA_STOREES21_S23_S23_EEEvvEEEEvNT_6ParamsE)
        /*09c0*/ 	.short	0x0380
        /*09c2*/ 	.short	0x0800


	//----- nvinfo : EIATTR_SW_WAR
	.align		4
.L_55:
        /*09c4*/ 	.byte	0x04, 0x36
        /*09c6*/ 	.short	(.L_57 - .L_56)
.L_56:
        /*09c8*/ 	.word	0x00000008
.L_57:


//--------------------- .nv.callgraph             --------------------------
	.section	.nv.callgraph,"",@"SHT_CUDA_CALLGRAPH"
	.align	4
	.sectionentsize	8
	.align		4
        /*0000*/ 	.word	0x00000000
	.align		4
        /*0004*/ 	.word	0xffffffff
	.align		4
        /*0008*/ 	.word	index@(_ZN7cutlass13device_kernelINS_4gemm6kernel13GemmUniversalIN4cute5tupleIJiiiiEEENS1_10collective13CollectiveMmaINS1_35MainloopSm100TmaUmmaWarpSpecializedILi3ELi2ELi4ENS5_IJNS4_1CILi1EEENSA_ILi4EEESB_EEEEENS5_IJNSA_ILi128EEESF_NSA_ILi64EEEEEENS_6half_tENS5_IJlSB_lEEESI_SJ_NS4_8TiledMMAINS4_8MMA_AtomIJNS4_20SM100_MMA_F16BF16_SSISI_SI_fLi128ELi128ELNS4_4UMMA5MajorE0ELSO_0ELNSN_7ScaleInE0ELSP_0EEEEEENS4_6LayoutINS5_IJSB_SB_SB_EEENS5_IJNSA_ILi0EEESU_SU_EEEEENS5_IJNS4_10UnderscoreESX_SX_EEEEENS4_23SM90_TMA_LOAD_MULTICASTENS4_14ComposedLayoutINS4_7SwizzleILi3ELi4ELi3EEENS4_18smem_ptr_flag_bitsILi16EEENSS_INS5_IJNSA_ILi8EEESG_EEENS5_IJSG_SB_EEEEEEEvNS4_8identityENS4_13SM90_TMA_LOADES1A_vS1B_EENS_8epilogue10collective18CollectiveEpilogueINS1E_23Sm100TmaWarpSpecializedILi4ELi2ELi32ELb1ELb0EEEJSH_NS5_IJNSS_ISF_SB_EENSS_INSA_ILi32EEESB_EEEEESI_SJ_SI_SJ_NS1E_6fusion15FusionCallbacksIS1I_NS1N_17LinearCombinationISI_fSI_fLNS_15FloatRoundStyleE2EEESH_S1M_JEEENS4_5SM1004TMEM4LOAD26SM100_TMEM_LOAD_32dp32b32xES1C_NS11_INS12_ILi2ELi4ELi3EEES15_NSS_INS5_IJS16_S1K_EEENS5_IJS1K_SB_EEEEEEENS4_39AutoVectorizingCopyWithAssumedAlignmentILi128EEENS4_14SM90_TMA_STOREES21_S23_S23_EEEvvEEEEvNT_6ParamsE)
	.align		4
        /*000c*/ 	.word	index@(__assertfail)
	.align		4
        /*0010*/ 	.word	0x00000000
	.align		4
        /*0014*/ 	.word	0xfffffffe
	.align		4
        /*0018*/ 	.word	0x00000000
	.align		4
        /*001c*/ 	.word	0xfffffffd
	.align		4
        /*0020*/ 	.word	0x00000000
	.align		4
        /*0024*/ 	.word	0xfffffffc


//--------------------- .nv.constant4             --------------------------
	.section	.nv.constant4,"a",@progbits
	.align	8
	.align		8
.nv.constant4:
        /*0000*/ 	.dword	__assertfail
	.align		8
        /*0008*/ 	.dword	__unnamed_1
	.align		8
        /*0010*/ 	.dword	__unnamed_2
	.align		8
        /*0018*/ 	.dword	_ZN40_INTERNAL_728556cd_4_k_cu_299cb239_305254cuda3std3__45__cpo5beginE
	.align		8
        /*0020*/ 	.dword	_ZN40_INTERNAL_728556cd_4_k_cu_299cb239_305254cuda3std3__45__cpo3endE
	.align		8
        /*0028*/ 	.dword	_ZN40_INTERNAL_728556cd_4_k_cu_299cb239_305254cuda3std3__45__cpo6cbeginE
	.align		8
        /*0030*/ 	.dword	_ZN40_INTERNAL_728556cd_4_k_cu_299cb239_305254cuda3std3__45__cpo4cendE
	.align		8
        /*0038*/ 	.dword	_ZN40_INTERNAL_728556cd_4_k_cu_299cb239_305254cuda3std3__442_GLOBAL__N__728556cd_4_k_cu_299cb239_305256ignoreE
	.align		8
        /*0040*/ 	.dword	_ZN40_INTERNAL_728556cd_4_k_cu_299cb239_305254cuda3std3__419piecewise_constructE
	.align		8
        /*0048*/ 	.dword	_ZN40_INTERNAL_728556cd_4_k_cu_299cb239_305254cuda3std3__48in_placeE
	.align		8
        /*0050*/ 	.dword	_ZN40_INTERNAL_728556cd_4_k_cu_299cb239_305254cuda3std6ranges3__45__cpo4swapE
	.align		8
        /*0058*/ 	.dword	_ZN40_INTERNAL_728556cd_4_k_cu_299cb239_305254cuda3std6ranges3__45__cpo9iter_moveE
	.align		8
        /*0060*/ 	.dword	_ZN40_INTERNAL_728556cd_4_k_cu_299cb239_305254cute7productE
	.align		8
        /*0068*/ 	.dword	_ZN40_INTERNAL_728556cd_4_k_cu_299cb239_305254cute1_E
	.align		8
        /*0070*/ 	.dword	$str$25
	.align		8
        /*0078*/ 	.dword	$str$26
	.align		8
        /*0080*/ 	.dword	$str$27
	.align		8
        /*0088*/ 	.dword	$str$28


//--------------------- .text._ZN7cutlass13device_kernelINS_4gemm6kernel13GemmUniversalIN4cute5tupleIJiiiiEEENS1_10collective13CollectiveMmaINS1_35MainloopSm100TmaUmmaWarpSpecializedILi3ELi2ELi4ENS5_IJNS4_1CILi1EEENSA_ILi4EEESB_EEEEENS5_IJNSA_ILi128EEESF_NSA_ILi64EEEEEENS_6half_tENS5_IJlSB_lEEESI_SJ_NS4_8TiledMMAINS4_8MMA_AtomIJNS4_20SM100_MMA_F16BF16_SSISI_SI_fLi128ELi128ELNS4_4UMMA5MajorE0ELSO_0ELNSN_7ScaleInE0ELSP_0EEEEEENS4_6LayoutINS5_IJSB_SB_SB_EEENS5_IJNSA_ILi0EEESU_SU_EEEEENS5_IJNS4_10UnderscoreESX_SX_EEEEENS4_23SM90_TMA_LOAD_MULTICASTENS4_14ComposedLayoutINS4_7SwizzleILi3ELi4ELi3EEENS4_18smem_ptr_flag_bitsILi16EEENSS_INS5_IJNSA_ILi8EEESG_EEENS5_IJSG_SB_EEEEEEEvNS4_8identityENS4_13SM90_TMA_LOADES1A_vS1B_EENS_8epilogue10collective18CollectiveEpilogueINS1E_23Sm100TmaWarpSpecializedILi4ELi2ELi32ELb1ELb0EEEJSH_NS5_IJNSS_ISF_SB_EENSS_INSA_ILi32EEESB_EEEEESI_SJ_SI_SJ_NS1E_6fusion15FusionCallbacksIS1I_NS1N_17LinearCombinationISI_fSI_fLNS_15FloatRoundStyleE2EEESH_S1M_JEEENS4_5SM1004TMEM4LOAD26SM100_TMEM_LOAD_32dp32b32xES1C_NS11_INS12_ILi2ELi4ELi3EEES15_NSS_INS5_IJS16_S1K_EEENS5_IJS1K_SB_EEEEEEENS4_39AutoVectorizingCopyWithAssumedAlignmentILi128EEENS4_14SM90_TMA_STOREES21_S23_S23_EEEvvEEEEvNT_6ParamsE --------------------------
	.section	.text._ZN7cutlass13device_kernelINS_4gemm6kernel13GemmUniversalIN4cute5tupleIJiiiiEEENS1_10collective13CollectiveMmaINS1_35MainloopSm100TmaUmmaWarpSpecializedILi3ELi2ELi4ENS5_IJNS4_1CILi1EEENSA_ILi4EEESB_EEEEENS5_IJNSA_ILi128EEESF_NSA_ILi64EEEEEENS_6half_tENS5_IJlSB_lEEESI_SJ_NS4_8TiledMMAINS4_8MMA_AtomIJNS4_20SM100_MMA_F16BF16_SSISI_SI_fLi128ELi128ELNS4_4UMMA5MajorE0ELSO_0ELNSN_7ScaleInE0ELSP_0EEEEEENS4_6LayoutINS5_IJSB_SB_SB_EEENS5_IJNSA_ILi0EEESU_SU_EEEEENS5_IJNS4_10UnderscoreESX_SX_EEEEENS4_23SM90_TMA_LOAD_MULTICASTENS4_14ComposedLayoutINS4_7SwizzleILi3ELi4ELi3EEENS4_18smem_ptr_flag_bitsILi16EEENSS_INS5_IJNSA_ILi8EEESG_EEENS5_IJSG_SB_EEEEEEEvNS4_8identityENS4_13SM90_TMA_LOADES1A_vS1B_EENS_8epilogue10collective18CollectiveEpilogueINS1E_23Sm100TmaWarpSpecializedILi4ELi2ELi32ELb1ELb0EEEJSH_NS5_IJNSS_ISF_SB_EENSS_INSA_ILi32EEESB_EEEEESI_SJ_SI_SJ_NS1E_6fusion15FusionCallbacksIS1I_NS1N_17LinearCombinationISI_fSI_fLNS_15FloatRoundStyleE2EEESH_S1M_JEEENS4_5SM1004TMEM4LOAD26SM100_TMEM_LOAD_32dp32b32xES1C_NS11_INS12_ILi2ELi4ELi3EEES15_NSS_INS5_IJS16_S1K_EEENS5_IJS1K_SB_EEEEEEENS4_39AutoVectorizingCopyWithAssumedAlignmentILi128EEENS4_14SM90_TMA_STOREES21_S23_S23_EEEvvEEEEvNT_6ParamsE,"ax",@progbits
	.align	128
.text._ZN7cutlass13device_kernelINS_4gemm6kernel13GemmUniversalIN4cute5tupleIJiiiiEEENS1_10collective13CollectiveMmaINS1_35MainloopSm100TmaUmmaWarpSpecializedILi3ELi2ELi4ENS5_IJNS4_1CILi1EEENSA_ILi4EEESB_EEEEENS5_IJNSA_ILi128EEESF_NSA_ILi64EEEEEENS_6half_tENS5_IJlSB_lEEESI_SJ_NS4_8TiledMMAINS4_8MMA_AtomIJNS4_20SM100_MMA_F16BF16_SSISI_SI_fLi128ELi128ELNS4_4UMMA5MajorE0ELSO_0ELNSN_7ScaleInE0ELSP_0EEEEEENS4_6LayoutINS5_IJSB_SB_SB_EEENS5_IJNSA_ILi0EEESU_SU_EEEEENS5_IJNS4_10UnderscoreESX_SX_EEEEENS4_23SM90_TMA_LOAD_MULTICASTENS4_14ComposedLayoutINS4_7SwizzleILi3ELi4ELi3EEENS4_18smem_ptr_flag_bitsILi16EEENSS_INS5_IJNSA_ILi8EEESG_EEENS5_IJSG_SB_EEEEEEEvNS4_8identityENS4_13SM90_TMA_LOADES1A_vS1B_EENS_8epilogue10collective18CollectiveEpilogueINS1E_23Sm100TmaWarpSpecializedILi4ELi2ELi32ELb1ELb0EEEJSH_NS5_IJNSS_ISF_SB_EENSS_INSA_ILi32EEESB_EEEEESI_SJ_SI_SJ_NS1E_6fusion15FusionCallbacksIS1I_NS1N_17LinearCombinationISI_fSI_fLNS_15FloatRoundStyleE2EEESH_S1M_JEEENS4_5SM1004TMEM4LOAD26SM100_TMEM_LOAD_32dp32b32xES1C_NS11_INS12_ILi2ELi4ELi3EEES15_NSS_INS5_IJS16_S1K_EEENS5_IJS1K_SB_EEEEEEENS4_39AutoVectorizingCopyWithAssumedAlignmentILi128EEENS4_14SM90_TMA_STOREES21_S23_S23_EEEvvEEEEvNT_6ParamsE:
        .type           _ZN7cutlass13device_kernelINS_4gemm6kernel13GemmUniversalIN4cute5tupleIJiiiiEEENS1_10collective13CollectiveMmaINS1_35MainloopSm100TmaUmmaWarpSpecializedILi3ELi2ELi4ENS5_IJNS4_1CILi1EEENSA_ILi4EEESB_EEEEENS5_IJNSA_ILi128EEESF_NSA_ILi64EEEEEENS_6half_tENS5_IJlSB_lEEESI_SJ_NS4_8TiledMMAINS4_8MMA_AtomIJNS4_20SM100_MMA_F16BF16_SSISI_SI_fLi128ELi128ELNS4_4UMMA5MajorE0ELSO_0ELNSN_7ScaleInE0ELSP_0EEEEEENS4_6LayoutINS5_IJSB_SB_SB_EEENS5_IJNSA_ILi0EEESU_SU_EEEEENS5_IJNS4_10UnderscoreESX_SX_EEEEENS4_23SM90_TMA_LOAD_MULTICASTENS4_14ComposedLayoutINS4_7SwizzleILi3ELi4ELi3EEENS4_18smem_ptr_flag_bitsILi16EEENSS_INS5_IJNSA_ILi8EEESG_EEENS5_IJSG_SB_EEEEEEEvNS4_8identityENS4_13SM90_TMA_LOADES1A_vS1B_EENS_8epilogue10collective18CollectiveEpilogueINS1E_23Sm100TmaWarpSpecializedILi4ELi2ELi32ELb1ELb0EEEJSH_NS5_IJNSS_ISF_SB_EENSS_INSA_ILi32EEESB_EEEEESI_SJ_SI_SJ_NS1E_6fusion15FusionCallbacksIS1I_NS1N_17LinearCombinationISI_fSI_fLNS_15FloatRoundStyleE2EEESH_S1M_JEEENS4_5SM1004TMEM4LOAD26SM100_TMEM_LOAD_32dp32b32xES1C_NS11_INS12_ILi2ELi4ELi3EEES15_NSS_INS5_IJS16_S1K_EEENS5_IJS1K_SB_EEEEEEENS4_39AutoVectorizingCopyWithAssumedAlignmentILi128EEENS4_14SM90_TMA_STOREES21_S23_S23_EEEvvEEEEvNT_6ParamsE,@function
        .size           _ZN7cutlass13device_kernelINS_4gemm6kernel13GemmUniversalIN4cute5tupleIJiiiiEEENS1_10collective13CollectiveMmaINS1_35MainloopSm100TmaUmmaWarpSpecializedILi3ELi2ELi4ENS5_IJNS4_1CILi1EEENSA_ILi4EEESB_EEEEENS5_IJNSA_ILi128EEESF_NSA_ILi64EEEEEENS_6half_tENS5_IJlSB_lEEESI_SJ_NS4_8TiledMMAINS4_8MMA_AtomIJNS4_20SM100_MMA_F16BF16_SSISI_SI_fLi128ELi128ELNS4_4UMMA5MajorE0ELSO_0ELNSN_7ScaleInE0ELSP_0EEEEEENS4_6LayoutINS5_IJSB_SB_SB_EEENS5_IJNSA_ILi0EEESU_SU_EEEEENS5_IJNS4_10UnderscoreESX_SX_EEEEENS4_23SM90_TMA_LOAD_MULTICASTENS4_14ComposedLayoutINS4_7SwizzleILi3ELi4ELi3EEENS4_18smem_ptr_flag_bitsILi16EEENSS_INS5_IJNSA_ILi8EEESG_EEENS5_IJSG_SB_EEEEEEEvNS4_8identityENS4_13SM90_TMA_LOADES1A_vS1B_EENS_8epilogue10collective18CollectiveEpilogueINS1E_23Sm100TmaWarpSpecializedILi4ELi2ELi32ELb1ELb0EEEJSH_NS5_IJNSS_ISF_SB_EENSS_INSA_ILi32EEESB_EEEEESI_SJ_SI_SJ_NS1E_6fusion15FusionCallbacksIS1I_NS1N_17LinearCombinationISI_fSI_fLNS_15FloatRoundStyleE2EEESH_S1M_JEEENS4_5SM1004TMEM4LOAD26SM100_TMEM_LOAD_32dp32b32xES1C_NS11_INS12_ILi2ELi4ELi3EEES15_NSS_INS5_IJS16_S1K_EEENS5_IJS1K_SB_EEEEEEENS4_39AutoVectorizingCopyWithAssumedAlignmentILi128EEENS4_14SM90_TMA_STOREES21_S23_S23_EEEvvEEEEvNT_6ParamsE,(.L_x_180 - _ZN7cutlass13device_kernelINS_4gemm6kernel13GemmUniversalIN4cute5tupleIJiiiiEEENS1_10collective13CollectiveMmaINS1_35MainloopSm100TmaUmmaWarpSpecializedILi3ELi2ELi4ENS5_IJNS4_1CILi1EEENSA_ILi4EEESB_EEEEENS5_IJNSA_ILi128EEESF_NSA_ILi64EEEEEENS_6half_tENS5_IJlSB_lEEESI_SJ_NS4_8TiledMMAINS4_8MMA_AtomIJNS4_20SM100_MMA_F16BF16_SSISI_SI_fLi128ELi128ELNS4_4UMMA5MajorE0ELSO_0ELNSN_7ScaleInE0ELSP_0EEEEEENS4_6LayoutINS5_IJSB_SB_SB_EEENS5_IJNSA_ILi0EEESU_SU_EEEEENS5_IJNS4_10UnderscoreESX_SX_EEEEENS4_23SM90_TMA_LOAD_MULTICASTENS4_14ComposedLayoutINS4_7SwizzleILi3ELi4ELi3EEENS4_18smem_ptr_flag_bitsILi16EEENSS_INS5_IJNSA_ILi8EEESG_EEENS5_IJSG_SB_EEEEEEEvNS4_8identityENS4_13SM90_TMA_LOADES1A_vS1B_EENS_8epilogue10collective18CollectiveEpilogueINS1E_23Sm100TmaWarpSpecializedILi4ELi2ELi32ELb1ELb0EEEJSH_NS5_IJNSS_ISF_SB_EENSS_INSA_ILi32EEESB_EEEEESI_SJ_SI_SJ_NS1E_6fusion15FusionCallbacksIS1I_NS1N_17LinearCombinationISI_fSI_fLNS_15FloatRoundStyleE2EEESH_S1M_JEEENS4_5SM1004TMEM4LOAD26SM100_TMEM_LOAD_32dp32b32xES1C_NS11_INS12_ILi2ELi4ELi3EEES15_NSS_INS5_IJS16_S1K_EEENS5_IJS1K_SB_EEEEEEENS4_39AutoVectorizingCopyWithAssumedAlignmentILi128EEENS4_14SM90_TMA_STOREES21_S23_S23_EEEvvEEEEvNT_6ParamsE)
        .other          _ZN7cutlass13device_kernelINS_4gemm6kernel13GemmUniversalIN4cute5tupleIJiiiiEEENS1_10collective13CollectiveMmaINS1_35MainloopSm100TmaUmmaWarpSpecializedILi3ELi2ELi4ENS5_IJNS4_1CILi1EEENSA_ILi4EEESB_EEEEENS5_IJNSA_ILi128EEESF_NSA_ILi64EEEEEENS_6half_tENS5_IJlSB_lEEESI_SJ_NS4_8TiledMMAINS4_8MMA_AtomIJNS4_20SM100_MMA_F16BF16_SSISI_SI_fLi128ELi128ELNS4_4UMMA5MajorE0ELSO_0ELNSN_7ScaleInE0ELSP_0EEEEEENS4_6LayoutINS5_IJSB_SB_SB_EEENS5_IJNSA_ILi0EEESU_SU_EEEEENS5_IJNS4_10UnderscoreESX_SX_EEEEENS4_23SM90_TMA_LOAD_MULTICASTENS4_14ComposedLayoutINS4_7SwizzleILi3ELi4ELi3EEENS4_18smem_ptr_flag_bitsILi16EEENSS_INS5_IJNSA_ILi8EEESG_EEENS5_IJSG_SB_EEEEEEEvNS4_8identityENS4_13SM90_TMA_LOADES1A_vS1B_EENS_8epilogue10collective18CollectiveEpilogueINS1E_23Sm100TmaWarpSpecializedILi4ELi2ELi32ELb1ELb0EEEJSH_NS5_IJNSS_ISF_SB_EENSS_INSA_ILi32EEESB_EEEEESI_SJ_SI_SJ_NS1E_6fusion15FusionCallbacksIS1I_NS1N_17LinearCombinationISI_fSI_fLNS_15FloatRoundStyleE2EEESH_S1M_JEEENS4_5SM1004TMEM4LOAD26SM100_TMEM_LOAD_32dp32b32xES1C_NS11_INS12_ILi2ELi4ELi3EEES15_NSS_INS5_IJS16_S1K_EEENS5_IJS1K_SB_EEEEEEENS4_39AutoVectorizingCopyWithAssumedAlignmentILi128EEENS4_14SM90_TMA_STOREES21_S23_S23_EEEvvEEEEvNT_6ParamsE,@"STO_CUDA_ENTRY STV_DEFAULT"
_ZN7cutlass13device_kernelINS_4gemm6kernel13GemmUniversalIN4cute5tupleIJiiiiEEENS1_10collective13CollectiveMmaINS1_35MainloopSm100TmaUmmaWarpSpecializedILi3ELi2ELi4ENS5_IJNS4_1CILi1EEENSA_ILi4EEESB_EEEEENS5_IJNSA_ILi128EEESF_NSA_ILi64EEEEEENS_6half_tENS5_IJlSB_lEEESI_SJ_NS4_8TiledMMAINS4_8MMA_AtomIJNS4_20SM100_MMA_F16BF16_SSISI_SI_fLi128ELi128ELNS4_4UMMA5MajorE0ELSO_0ELNSN_7ScaleInE0ELSP_0EEEEEENS4_6LayoutINS5_IJSB_SB_SB_EEENS5_IJNSA_ILi0EEESU_SU_EEEEENS5_IJNS4_10UnderscoreESX_SX_EEEEENS4_23SM90_TMA_LOAD_MULTICASTENS4_14ComposedLayoutINS4_7SwizzleILi3ELi4ELi3EEENS4_18smem_ptr_flag_bitsILi16EEENSS_INS5_IJNSA_ILi8EEESG_EEENS5_IJSG_SB_EEEEEEEvNS4_8identityENS4_13SM90_TMA_LOADES1A_vS1B_EENS_8epilogue10collective18CollectiveEpilogueINS1E_23Sm100TmaWarpSpecializedILi4ELi2ELi32ELb1ELb0EEEJSH_NS5_IJNSS_ISF_SB_EENSS_INSA_ILi32EEESB_EEEEESI_SJ_SI_SJ_NS1E_6fusion15FusionCallbacksIS1I_NS1N_17LinearCombinationISI_fSI_fLNS_15FloatRoundStyleE2EEESH_S1M_JEEENS4_5SM1004TMEM4LOAD26SM100_TMEM_LOAD_32dp32b32xES1C_NS11_INS12_ILi2ELi4ELi3EEES15_NSS_INS5_IJS16_S1K_EEENS5_IJS1K_SB_EEEEEEENS4_39AutoVectorizingCopyWithAssumedAlignmentILi128EEENS4_14SM90_TMA_STOREES21_S23_S23_EEEvvEEEEvNT_6ParamsE:
[----:B------:R-:W1:Y:S01]  /*0000*/  LDC R1, c[0x0][0x37c] ;  /* 0x0000df00ff017b82 */ /* 0x000e620000000800 */
[----:B------:R-:W2:Y:S01]  /*0010*/  S2R R94, SR_TID.X ;  /* 0x00000000005e7919 */ /* 0x000ea20000002100 */
[----:B------:R-:W3:Y:S01]  /*0020*/  LDCU.64 UR8, c[0x0][0x890] ;  /* 0x00011200ff0877ac */ /* 0x000ee20008000a00 */
[----:B------:R-:W-:Y:S02]  /*0030*/  PRMT R80, RZ, 0x7610, R80 ;  /* 0x00007610ff507816 */ /* 0x000fe40000000050 */
[----:B------:R-:W-:Y:S01]  /*0040*/  ELECT P3, URZ, PT ;  /* 0x0000000000ff782f */ /* 0x000fe20003860000 */
[----:B---3--:R-:W-:-:S04]  /*0050*/  UISETP.NE.U32.AND UP0, UPT, UR8, URZ, UPT ;  /* 0x000000ff0800728c */ /* 0x008fc8000bf05070 */
[----:B------:R-:W-:Y:S01]  /*0060*/  UISETP.NE.AND.EX UP0, UPT, UR9, URZ, UPT, UP0 ;  /* 0x000000ff0900728c */ /* 0x000fe2000bf05300 */
[----:B--2---:R-:W-:-:S05]  /*0070*/  SHF.R.U32.HI R81, RZ, 0x5, R94 ;  /* 0x00000005ff517819 */ /* 0x004fca000001165e */
[----:B------:R-:W2:Y:S02]  /*0080*/  SHFL.IDX PT, R0, R81, RZ, 0x1f ;  /* 0x00001fff51007589 */ /* 0x000ea400000e0000 */
[----:B--2---:R-:W-:Y:S01]  /*0090*/  R2UR UR17, R0 ;  /* 0x00000000001172ca */ /* 0x004fe200000e0000 */
[----:B-1----:R-:W-:-:S14]  /*00a0*/  BRA.U UP0, `(.L_x_0) ;  /* 0x0000000100307547 */ /* 0x002fdc000b800000 */
[----:B------:R-:W1:Y:S02]  /*00b0*/  LDCU.64 UR4, c[0x0][0x888] ;  /* 0x00011100ff0477ac */ /* 0x000e640008000a00 */
[----:B-1----:R-:W-:-:S04]  /*00c0*/  UISETP.NE.U32.AND UP0, UPT, UR4, URZ, UPT ;  /* 0x000000ff0400728c */ /* 0x002fc8000bf05070 */
[----:B------:R-:W-:-:S09]  /*00d0*/  UISETP.NE.AND.EX UP0, UPT, UR5, URZ, UPT, UP0 ;  /* 0x000000ff0500728c */ /* 0x000fd2000bf05300 */
[----:B------:R-:W-:Y:S05]  /*00e0*/  BRA.U !UP0, `(.L_x_1) ;  /* 0x0000000108147547 */ /* 0x000fea000b800000 */
[----:B------:R-:W1:Y:S01]  /*00f0*/  LDC.64 R2, c[0x0][0x888] ;  /* 0x00022200ff027b82 */ /* 0x000e620000000a00 */
[----:B------:R-:W1:Y:S02]  /*0100*/  LDCU.64 UR4, c[0x0][0x358] ;  /* 0x00006b00ff0477ac */ /* 0x000e640008000a00 */
[----:B-1----:R1:W5:Y:S01]  /*0110*/  LDG.E R41, desc[UR4][R2.64] ;  /* 0x0000000402297981 */ /* 0x002362000c1e1900 */
[----:B------:R-:W-:Y:S01]  /*0120*/  HFMA2 R80, -RZ, RZ, 0, 5.9604644775390625e-08 ;  /* 0x00000001ff507431 */ /* 0x000fe200000001ff */
[----:B------:R-:W-:Y:S05]  /*0130*/  BRA `(.L_x_0) ;  /* 0x00000000000c7947 */ /* 0x000fea0003800000 */
.L_x_1:
[----:B------:R-:W1:Y:S01]  /*0140*/  LDCU UR4, c[0x0][0x880] ;  /* 0x00011000ff0477ac */ /* 0x000e620008000800 */
[----:B------:R-:W-:Y:S01]  /*0150*/  HFMA2 R80, -RZ, RZ, 0, 5.9604644775390625e-08 ;  /* 0x00000001ff507431 */ /* 0x000fe200000001ff */
[----:B-1----:R-:W-:-:S07]  /*0160*/  MOV R41, UR4 ;  /* 0x0000000400297c02 */ /* 0x002fce0008000f00 */
.L_x_0:
[----:B------:R-:W2:Y:S02]  /*0170*/  LDCU.64 UR4, c[0x0][0x8b0] ;  /* 0x00011600ff0477ac */ /* 0x000ea40008000a00 */
[----:B--2---:R-:W-:-:S04]  /*0180*/  UISETP.NE.U32.AND UP0, UPT, UR4, URZ, UPT ;  /* 0x000000ff0400728c */ /* 0x004fc8000bf05070 */
[----:B------:R-:W-:-:S09]  /*0190*/  UISETP.NE.AND.EX UP0, UPT, UR5, URZ, UPT, UP0 ;  /* 0x000000ff0500728c */ /* 0x000fd2000bf05300 */
[----:B------:R-:W-:Y:S05]  /*01a0*/  BRA.U UP0, `(.L_x_2) ;  /* 0x0000000100287547 */ /* 0x000fea000b800000 */
[----:B------:R-:W2:Y:S02]  /*01b0*/  LDCU.64 UR4, c[0x0][0x8a8] ;  /* 0x00011500ff0477ac */ /* 0x000ea40008000a00 */
[----:B--2---:R-:W-:-:S04]  /*01c0*/  UISETP.NE.U32.AND UP0, UPT, UR4, URZ, UPT ;  /* 0x000000ff0400728c */ /* 0x004fc8000bf05070 */
[----:B------:R-:W-:-:S09]  /*01d0*/  UISETP.NE.AND.EX UP0, UPT, UR5, URZ, UPT, UP0 ;  /* 0x000000ff0500728c */ /* 0x000fd2000bf05300 */
[----:B------:R-:W-:Y:S05]  /*01e0*/  BRA.U !UP0, `(.L_x_3) ;  /* 0x0000000108107547 */ /* 0x000fea000b800000 */
[----:B------:R-:W2:Y:S01]  /*01f0*/  LDC.64 R38, c[0x0][0x8a8] ;  /* 0x00022a00ff267b82 */ /* 0x000ea20000000a00 */
[----:B------:R-:W2:Y:S02]  /*0200*/  LDCU.64 UR4, c[0x0][0x358] ;  /* 0x00006b00ff0477ac */ /* 0x000ea40008000a00 */
[----:B--2---:R2:W5:Y:S01]  /*0210*/  LDG.E R38, desc[UR4][R38.64] ;  /* 0x0000000426267981 */ /* 0x004562000c1e1900 */
[----:B------:R-:W-:Y:S05]  /*0220*/  BRA `(.L_x_2) ;  /* 0x0000000000087947 */ /* 0x000fea0003800000 */
.L_x_3:
[----:B------:R-:W2:Y:S02]  /*0230*/  LDCU UR4, c[0x0][0x8a0] ;  /* 0x00011400ff0477ac */ /* 0x000ea40008000800 */
[----:B--2---:R-:W-:Y:S02]  /*0240*/  MOV R38, UR4 ;  /* 0x0000000400267c02 */ /* 0x004fe40008000f00 */
.L_x_2:
[----:B------:R-:W-:Y:S01]  /*0250*/  IMAD.U32 R0, RZ, RZ, UR17 ;  /* 0x00000011ff007e24 */ /* 0x000fe2000f8e00ff */
[----:B------:R-:W-:Y:S04]  /*0260*/  BSSY.RECONVERGENT B0, `(.L_x_4) ;  /* 0x000000c000007945 */ /* 0x000fe80003800200 */
[C---:B------:R-:W-:Y:S02]  /*0270*/  ISETP.NE.OR P1, PT, R0.reuse, 0x1, !P3 ;  /* 0x000000010000780c */ /* 0x040fe40005f25670 */
[----:B------:R-:W-:-:S11]  /*0280*/  ISETP.NE.OR P0, PT, R0, 0x3, !P3 ;  /* 0x000000030000780c */ /* 0x000fd60005f05670 */
[----:B------:R-:W-:Y:S05]  /*0290*/  @P1 BRA `(.L_x_5) ;  /* 0x0000000000201947 */ /* 0x000fea0003800000 */
[----:B------:R-:W3:Y:S02]  /*02a0*/  LDCU.64 UR4, c[0x0][0x348] ;  /* 0x00006900ff0477ac */ /* 0x000ee40008000a00 */
[----:B---3--:R-:W-:Y:S02]  /*02b0*/  UIADD3 UR6, UP1, UPT, UR4, 0x80, URZ ;  /* 0x0000008004067890 */ /* 0x008fe4000ff3e0ff */
[----:B------:R-:W-:Y:S02]  /*02c0*/  UIADD3 UR4, UP0, UPT, UR4, 0x180, URZ ;  /* 0x0000018004047890 */ /* 0x000fe4000ff1e0ff */
[----:B------:R-:W-:Y:S02]  /*02d0*/  UIADD3.X UR7, UPT, UPT, URZ, UR5, URZ, UP1, !UPT ;  /* 0x00000005ff077290 */ /* 0x000fe40008ffe4ff */
[----:B------:R-:W-:-:S07]  /*02e0*/  UIADD3.X UR5, UPT, UPT, URZ, UR5, URZ, UP0, !UPT ;  /* 0x00000005ff057290 */ /* 0x000fce00087fe4ff */
[----:B------:R3:W-:Y:S02]  /*02f0*/  UTMACCTL.PF [UR6] ;  /* 0x00000000060079b9 */ /* 0x0007e40008040000 */
[----:B------:R3:W-:Y:S02]  /*0300*/  UTMACCTL.PF [UR4] ;  /* 0x00000000040079b9 */ /* 0x0007e40008040000 */
[----:B---3--:R-:W-:Y:S01]  /*0310*/  NOP ;  /* 0x0000000000007918 */ /* 0x008fe20000000000 */
.L_x_5:
[----:B------:R-:W-:Y:S05]  /*0320*/  BSYNC.RECONVERGENT B0 ;  /* 0x0000000000007941 */ /* 0x000fea0003800200 */
.L_x_4:
[----:B------:R-:W-:Y:S04]  /*0330*/  BSSY.RECONVERGENT B0, `(.L_x_6) ;  /* 0x000000a000007945 */ /* 0x000fe80003800200 */
        /* <DEDUP_REMOVED lines=9> */
.L_x_7:
[----:B------:R-:W-:Y:S05]  /*03d0*/  BSYNC.RECONVERGENT B0 ;  /* 0x0000000000007941 */ /* 0x000fea0003800200 */
.L_x_6:
[----:B------:R-:W3:Y:S01]  /*03e0*/  LDCU.64 UR4, c[0x0][0x888] ;  /* 0x00011100ff0477ac */ /* 0x000ee20008000a00 */
[----:B------:R-:W-:Y:S02]  /*03f0*/  UISETP.EQ.U32.AND UP1, UPT, UR8, URZ, UPT ;  /* 0x000000ff0800728c */ /* 0x000fe4000bf22070 */
[----:B------:R-:W-:Y:S02]  /*0400*/  UPLOP3.LUT UP3, UPT, UPT, UPT, UPT, 0x80, 0x8 ;  /* 0x000000000008789c */ /* 0x000fe40003f6f070 */
[----:B---3--:R-:W-:-:S04]  /*0410*/  UISETP.NE.U32.AND UP0, UPT, UR4, URZ, UPT ;  /* 0x000000ff0400728c */ /* 0x008fc8000bf05070 */
[----:B------:R-:W-:-:S04]  /*0420*/  UISETP.NE.AND.EX UP0, UPT, UR5, URZ, UPT, UP0 ;  /* 0x000000ff0500728c */ /* 0x000fc8000bf05300 */
[----:B------:R-:W-:-:S04]  /*0430*/  UISETP.EQ.OR.EX UP2, UPT, UR9, URZ, !UP0, UP1 ;  /* 0x000000ff0900728c */ /* 0x000fc8000c742710 */
[----:B------:R-:W-:-:S06]  /*0440*/  UP2UR UR4, UPR, URZ, 0x4 ;  /* 0x00000004ff047883 */ /* 0x000fcc0008000000 */
[----:B------:R-:W-:Y:S01]  /*0450*/  MOV R83, UR4 ;  /* 0x0000000400537c02 */ /* 0x000fe20008000f00 */
[----:B------:R-:W-:Y:S06]  /*0460*/  BRA.U !UP2, `(.L_x_8) ;  /* 0x000000010a207547 */ /* 0x000fec000b800000 */
[----:B------:R-:W-:Y:S01]  /*0470*/  UISETP.NE.U32.AND UP1, UPT, UR8, URZ, UPT ;  /* 0x000000ff0800728c */ /* 0x000fe2000bf25070 */
[----:B-----5:R-:W-:Y:S01]  /*0480*/  FSETP.NEU.AND P0, PT, R41, RZ, PT ;  /* 0x000000ff2900720b */ /* 0x020fe20003f0d000 */
[----:B------:R-:W-:Y:S02]  /*0490*/  USEL UR4, URZ, 0xffffffff, UP0 ;  /* 0xffffffffff047887 */ /* 0x000fe40008000000 */
[----:B------:R-:W-:-:S10]  /*04a0*/  UISETP.NE.AND.EX UP1, UPT, UR9, URZ, UPT, UP1 ;  /* 0x000000ff0900728c */ /* 0x000fd4000bf25310 */
[----:B------:R-:W-:Y:S01]  /*04b0*/  VOTEU.ANY UP0, P0 ;  /* 0x0000000000ff7886 */ /* 0x000fe20000000100 */
[----:B------:R-:W-:-:S04]  /*04c0*/  @!UP1 USEL UR4, URZ, 0xffffffff, UP0 ;  /* 0xffffffffff049887 */ /* 0x000fc80008000000 */
[----:B------:R-:W-:-:S04]  /*04d0*/  ULOP3.LUT UR4, UR4, 0x1, URZ, 0xc0, !UPT ;  /* 0x0000000104047892 */ /* 0x000fc8000f8ec0ff */
[----:B------:R-:W-:-:S11]  /*04e0*/  UISETP.NE.U32.AND UP3, UPT, UR4, 0x1, UPT ;  /* 0x000000010400788c */ /* 0x000fd6000bf65070 */
.L_x_8:
[----:B-1----:R-:W1:Y:S01]  /*04f0*/  SHFL.IDX PT, R2, R81, RZ, 0x1f ;  /* 0x00001fff51027589 */ /* 0x002e6200000e0000 */
[----:B------:R-:W-:-:S04]  /*0500*/  UISETP.NE.AND UP0, UPT, UR17, 0x2, UPT ;  /* 0x000000021100788c */ /* 0x000fc8000bf05270 */
[----:B------:R-:W-:Y:S01]  /*0510*/  USEL UR43, URZ, 0x1, UP0 ;  /* 0x00000001ff2b7887 */ /* 0x000fe20008000000 */
[----:B-1----:R-:W-:-:S13]  /*0520*/  ISETP.NE.AND P0, PT, R2, RZ, PT ;  /* 0x000000ff0200720c */ /* 0x002fda0003f05270 */
[----:B------:R-:W-:Y:S05]  /*0530*/  @P0 BRA `(.L_x_9) ;  /* 0x0000000000500947 */ /* 0x000fea0003800000 */
[----:B------:R-:W1:Y:S01]  /*0540*/  S2UR UR4, SR_CgaCtaId ;  /* 0x00000000000479c3 */ /* 0x000e620000008800 */
[----:B------:R-:W-:Y:S01]  /*0550*/  UMOV UR5, 0x400 ;  /* 0x0000040000057882 */ /* 0x000fe20000000000 */
[----:B------:R-:W-:Y:S01]  /*0560*/  UMOV UR8, 0x1 ;  /* 0x0000000100087882 */ /* 0x000fe20000000000 */
[----:B------:R-:W-:Y:S01]  /*0570*/  UMOV UR6, 0x4 ;  /* 0x0000000400067882 */ /* 0x000fe20000000000 */
[----:B------:R-:W-:-:S04]  /*0580*/  UIADD3 UR8, UPT, UPT, -UR8, 0x100000, URZ ;  /* 0x0010000008087890 */ /* 0x000fc8000fffe1ff */
[----:B------:R-:W-:Y:S02]  /*0590*/  USHF.L.U32 UR9, UR8, 0xb, URZ ;  /* 0x0000000b08097899 */ /* 0x000fe400080006ff */
[----:B------:R-:W-:Y:S02]  /*05a0*/  USHF.L.U32 UR8, UR8, 0x1, URZ ;  /* 0x0000000108087899 */ /* 0x000fe400080006ff */
[----:B------:R-:W-:-:S04]  /*05b0*/  UIADD3 UR6, UPT, UPT, -UR6, 0x100000, URZ ;  /* 0x0010000006067890 */ /* 0x000fc8000fffe1ff */
[----:B------:R-:W-:Y:S02]  /*05c0*/  USHF.L.U32 UR7, UR6, 0xb, URZ ;  /* 0x0000000b06077899 */ /* 0x000fe400080006ff */
[----:B------:R-:W-:Y:S01]  /*05d0*/  USHF.L.U32 UR6, UR6, 0x1, URZ ;  /* 0x0000000106067899 */ /* 0x000fe200080006ff */
[----:B------:R-:W-:Y:S01]  /*05e0*/  ELECT P0, URZ, PT ;  /* 0x0000000000ff782f */ /* 0x000fe20003800000 */
[----:B-1----:R-:W-:Y:S01]  /*05f0*/  ULEA UR4, UR4, UR5, 0x18 ;  /* 0x0000000504047291 */ /* 0x002fe2000f8ec0ff */
[----:B------:R-:W1:Y:S11]  /*0600*/  FENCE.VIEW.ASYNC.S ;  /* 0x00000000000073c6 */ /* 0x000e760000000000 */
[----:B-1----:R1:W3:Y:S01]  /*0610*/  SYNCS.EXCH.64 URZ, [UR4], UR8 ;  /* 0x0000000804ff75b2 */ /* 0x0022e20008000100 */
[----:B------:R1:W4:Y:S01]  /*0620*/  SYNCS.EXCH.64 URZ, [UR4+0x18], UR6 ;  /* 0x0000180604ff75b2 */ /* 0x0003220008000100 */
[----:B------:R1:W1:Y:S01]  /*0630*/  SYNCS.EXCH.64 URZ, [UR4+0x8], UR8 ;  /* 0x0000080804ff75b2 */ /* 0x0002620008000100 */
[----:B------:R1:W1:Y:S01]  /*0640*/  SYNCS.EXCH.64 URZ, [UR4+0x20], UR6 ;  /* 0x0000200604ff75b2 */ /* 0x0002620008000100 */
[----:B------:R1:W1:Y:S01]  /*0650*/  SYNCS.EXCH.64 URZ, [UR4+0x10], UR8 ;  /* 0x0000100804ff75b2 */ /* 0x0002620008000100 */
[----:B------:R1:W1:Y:S01]  /*0660*/  SYNCS.EXCH.64 URZ, [UR4+0x28], UR6 ;  /* 0x0000280604ff75b2 */ /* 0x0002620008000100 */
[----:B------:R-:W-:Y:S01]  /*0670*/  NOP ;  /* 0x0000000000007918 */ /* 0x000fe20000000000 */
.L_x_9:
[----:B------:R-:W2:Y:S01]  /*0680*/  SHFL.IDX PT, R2, R81, RZ, 0x1f ;  /* 0x00001fff51027589 */ /* 0x000ea200000e0000 */
[----:B------:R-:W-:Y:S01]  /*0690*/  NOP ;  /* 0x0000000000007918 */ /* 0x000fe20000000000 */
[----:B--2---:R-:W-:-:S13]  /*06a0*/  ISETP.NE.AND P0, PT, R2, 0x1, PT ;  /* 0x000000010200780c */ /* 0x004fda0003f05270 */
[----:B------:R-:W-:Y:S05]  /*06b0*/  @P0 BRA `(.L_x_10) ;  /* 0x0000000000580947 */ /* 0x000fea0003800000 */
[----:B-1----:R-:W1:Y:S01]  /*06c0*/  S2UR UR4, SR_CgaCtaId ;  /* 0x00000000000479c3 */ /* 0x002e620000008800 */
        /* <DEDUP_REMOVED lines=12> */
[----:B-1----:R2:W1:Y:S01]  /*0790*/  SYNCS.EXCH.64 URZ, [UR4+0x30], UR8 ;  /* 0x0000300804ff75b2 */ /* 0x0024620008000100 */
[----:B------:R2:W1:Y:S01]  /*07a0*/  SYNCS.EXCH.64 URZ, [UR4+0x50], UR6 ;  /* 0x0000500604ff75b2 */ /* 0x0004620008000100 */
[----:B------:R2:W1:Y:S01]  /*07b0*/  SYNCS.EXCH.64 URZ, [UR4+0x38], UR8 ;  /* 0x0000380804ff75b2 */ /* 0x0004620008000100 */
[----:B------:R2:W1:Y:S01]  /*07c0*/  SYNCS.EXCH.64 URZ, [UR4+0x58], UR6 ;  /* 0x0000580604ff75b2 */ /* 0x0004620008000100 */
[----:B------:R2:W1:Y:S01]  /*07d0*/  SYNCS.EXCH.64 URZ, [UR4+0x40], UR8 ;  /* 0x0000400804ff75b2 */ /* 0x0004620008000100 */
[----:B------:R2:W1:Y:S01]  /*07e0*/  SYNCS.EXCH.64 URZ, [UR4+0x60], UR6 ;  /* 0x0000600604ff75b2 */ /* 0x0004620008000100 */
[----:B------:R2:W1:Y:S01]  /*07f0*/  SYNCS.EXCH.64 URZ, [UR4+0x48], UR8 ;  /* 0x0000480804ff75b2 */ /* 0x0004620008000100 */
[----:B------:R2:W1:Y:S02]  /*0800*/  SYNCS.EXCH.64 URZ, [UR4+0x68], UR6 ;  /* 0x0000680604ff75b2 */ /* 0x0004640008000100 */
[----:B--2---:R-:W-:Y:S01]  /*0810*/  NOP ;  /* 0x0000000000007918 */ /* 0x004fe20000000000 */
.L_x_10:
[----:B------:R-:W2:Y:S01]  /*0820*/  SHFL.IDX PT, R2, R81, RZ, 0x1f ;  /* 0x00001fff51027589 */ /* 0x000ea200000e0000 */
[----:B------:R-:W-:Y:S01]  /*0830*/  NOP ;  /* 0x0000000000007918 */ /* 0x000fe20000000000 */
[----:B--2---:R-:W-:-:S13]  /*0840*/  ISETP.NE.AND P0, PT, R2, 0x3, PT ;  /* 0x000000030200780c */ /* 0x004fda0003f05270 */
[----:B------:R-:W-:Y:S05]  /*0850*/  @P0 BRA `(.L_x_11) ;  /* 0x0000000000300947 */ /* 0x000fea0003800000 */
[----:B-1----:R-:W1:Y:S01]  /*0860*/  S2UR UR4, SR_CgaCtaId ;  /* 0x00000000000479c3 */ /* 0x002e620000008800 */
[----:B------:R-:W-:Y:S01]  /*0870*/  UMOV UR6, 0x400 ;  /* 0x0000040000067882 */ /* 0x000fe20000000000 */
[----:B------:R-:W-:Y:S01]  /*0880*/  UMOV UR5, 0x20 ;  /* 0x0000002000057882 */ /* 0x000fe20000000000 */
[----:B------:R-:W-:Y:S01]  /*0890*/  ELECT P0, URZ, PT ;  /* 0x0000000000ff782f */ /* 0x000fe20003800000 */
[----:B-1----:R-:W-:Y:S02]  /*08a0*/  ULEA UR6, UR4, UR6, 0x18 ;  /* 0x0000000604067291 */ /* 0x002fe4000f8ec0ff */
[----:B------:R-:W-:-:S04]  /*08b0*/  UIADD3 UR4, UPT, UPT, -UR5, 0x100000, URZ ;  /* 0x0010000005047890 */ /* 0x000fc8000fffe1ff */
[----:B------:R-:W-:Y:S02]  /*08c0*/  USHF.L.U32 UR5, UR4, 0xb, URZ ;  /* 0x0000000b04057899 */ /* 0x000fe400080006ff */
[----:B------:R-:W-:Y:S01]  /*08d0*/  USHF.L.U32 UR4, UR4, 0x1, URZ ;  /* 0x0000000104047899 */ /* 0x000fe200080006ff */
[----:B------:R-:W1:Y:S11]  /*08e0*/  FENCE.VIEW.ASYNC.S ;  /* 0x00000000000073c6 */ /* 0x000e760000000000 */
[----:B-1----:R2:W1:Y:S01]  /*08f0*/  SYNCS.EXCH.64 URZ, [UR6+0x70], UR4 ;  /* 0x0000700406ff75b2 */ /* 0x0024620008000100 */
[----:B------:R2:W1:Y:S02]  /*0900*/  SYNCS.EXCH.64 URZ, [UR6+0x78], UR4 ;  /* 0x0000780406ff75b2 */ /* 0x0004640008000100 */
[----:B--2---:R-:W-:Y:S01]  /*0910*/  NOP ;  /* 0x0000000000007918 */ /* 0x004fe20000000000 */
.L_x_11:
[----:B------:R-:W2:Y:S01]  /*0920*/  SHFL.IDX PT, R2, R81, RZ, 0x1f ;  /* 0x00001fff51027589 */ /* 0x000ea200000e0000 */
[----:B------:R-:W-:Y:S01]  /*0930*/  NOP ;  /* 0x0000000000007918 */ /* 0x000fe20000000000 */
[----:B--2---:R-:W-:-:S13]  /*0940*/  ISETP.NE.AND P0, PT, R2, 0x4, PT ;  /* 0x000000040200780c */ /* 0x004fda0003f05270 */
[----:B------:R-:W-:Y:S05]  /*0950*/  @P0 BRA `(.L_x_12) ;  /* 0x00000000004c0947 */ /* 0x000fea0003800000 */
[----:B-1----:R-:W1:Y:S01]  /*0960*/  S2UR UR6, SR_CgaCtaId ;  /* 0x00000000000679c3 */ /* 0x002e620000008800 */
[----:B------:R-:W-:Y:S01]  /*0970*/  UMOV UR4, 0x3a0 ;  /* 0x000003a000047882 */ /* 0x000fe20000000000 */
[----:B------:R-:W-:Y:S01]  /*0980*/  UMOV UR5, 0x400 ;  /* 0x0000040000057882 */ /* 0x000fe20000000000 */
[----:B------:R-:W-:Y:S01]  /*0990*/  USEL UR4, UR4, 0x320, UP3 ;  /* 0x0000032004047887 */ /* 0x000fe20009800000 */
[----:B------:R-:W-:Y:S01]  /*09a0*/  UMOV UR8, 0x1 ;  /* 0x0000000100087882 */ /* 0x000fe20000000000 */
[----:B------:R-:W-:Y:S01]  /*09b0*/  ELECT P0, URZ, PT ;  /* 0x0000000000ff782f */ /* 0x000fe20003800000 */
[----:B------:R-:W-:-:S04]  /*09c0*/  UIADD3 UR8, UPT, UPT, -UR8, 0x100000, URZ ;  /* 0x0010000008087890 */ /* 0x000fc8000fffe1ff */
[----:B------:R-:W-:Y:S02]  /*09d0*/  USHF.L.U32 UR9, UR8, 0xb, URZ ;  /* 0x0000000b08097899 */ /* 0x000fe400080006ff */
[----:B------:R-:W-:Y:S02]  /*09e0*/  USHF.L.U32 UR8, UR8, 0x1, URZ ;  /* 0x0000000108087899 */ /* 0x000fe400080006ff */
[----:B-1----:R-:W-:Y:S02]  /*09f0*/  ULEA UR6, UR6, UR5, 0x18 ;  /* 0x0000000506067291 */ /* 0x002fe4000f8ec0ff */
[----:B------:R-:W-:-:S04]  /*0a00*/  UIADD3 UR4, UPT, UPT, -UR4, 0x100000, URZ ;  /* 0x0010000004047890 */ /* 0x000fc8000fffe1ff */
[----:B------:R-:W-:Y:S02]  /*0a10*/  USHF.L.U32 UR5, UR4, 0xb, URZ ;  /* 0x0000000b04057899 */ /* 0x000fe400080006ff */
[----:B------:R-:W-:Y:S01]  /*0a20*/  USHF.L.U32 UR4, UR4, 0x1, URZ ;  /* 0x0000000104047899 */ /* 0x000fe200080006ff */
[----:B------:R-:W1:Y:S03]  /*0a30*/  FENCE.VIEW.ASYNC.S ;  /* 0x00000000000073c6 */ /* 0x000e660000000000 */
[----:B-1----:R2:W1:Y:S08]  /*0a40*/  SYNCS.EXCH.64 URZ, [UR6+0x80], UR8 ;  /* 0x0000800806ff75b2 */ /* 0x0024700008000100 */
[----:B------:R2:W1:Y:S01]  /*0a50*/  SYNCS.EXCH.64 URZ, [UR6+0x90], UR4 ;  /* 0x0000900406ff75b2 */ /* 0x0004620008000100 */
[----:B------:R2:W1:Y:S01]  /*0a60*/  SYNCS.EXCH.64 URZ, [UR6+0x88], UR8 ;  /* 0x0000880806ff75b2 */ /* 0x0004620008000100 */
[----:B------:R2:W1:Y:S02]  /*0a70*/  SYNCS.EXCH.64 URZ, [UR6+0x98], UR4 ;  /* 0x0000980406ff75b2 */ /* 0x0004640008000100 */
[----:B--2---:R-:W-:Y:S01]  /*0a80*/  NOP ;  /* 0x0000000000007918 */ /* 0x004fe20000000000 */
.L_x_12:
        /* <DEDUP_REMOVED lines=26> */
.L_x_13:
[----:B------:R-:W2:Y:S01]  /*0c30*/  SHFL.IDX PT, R2, R81, RZ, 0x1f ;  /* 0x00001fff51027589 */ /* 0x000ea200000e0000 */
[----:B------:R-:W1:Y:S01]  /*0c40*/  S2UR UR47, SR_CgaCtaId ;  /* 0x00000000002f79c3 */ /* 0x000e620000008800 */
[----:B------:R-:W-:Y:S01]  /*0c50*/  NOP ;  /* 0x0000000000007918 */ /* 0x000fe20000000000 */
[----:B--2---:R-:W-:-:S13]  /*0c60*/  ISETP.NE.AND P0, PT, R2, 0x3, PT ;  /* 0x000000030200780c */ /* 0x004fda0003f05270 */
[----:B-1----:R-:W-:Y:S05]  /*0c70*/  @P0 BRA `(.L_x_14) ;  /* 0x0000000000340947 */ /* 0x002fea0003800000 */
[----:B------:R-:W-:Y:S01]  /*0c80*/  UMOV UR4, 0x400 ;  /* 0x0000040000047882 */ /* 0x000fe20000000000 */
[----:B------:R-:W-:Y:S01]  /*0c90*/  UMOV UR6, 0x20 ;  /* 0x0000002000067882 */ /* 0x000fe20000000000 */
[----:B------:R-:W-:Y:S02]  /*0ca0*/  ULEA UR4, UR47, UR4, 0x18 ;  /* 0x000000042f047291 */ /* 0x000fe4000f8ec0ff */
[----:B------:R-:W-:-:S04]  /*0cb0*/  UIADD3 UR6, UPT, UPT, -UR6, 0x100000, URZ ;  /* 0x0010000006067890 */ /* 0x000fc8000fffe1ff */
[----:B------:R-:W-:Y:S02]  /*0cc0*/  USHF.L.U32 UR7, UR6, 0xb, URZ ;  /* 0x0000000b06077899 */ /* 0x000fe400080006ff */
[----:B------:R-:W-:Y:S01]  /*0cd0*/  USHF.L.U32 UR6, UR6, 0x1, URZ ;  /* 0x0000000106067899 */ /* 0x000fe200080006ff */
[----:B------:R-:W-:Y:S01]  /*0ce0*/  ELECT P0, URZ, PT ;  /* 0x0000000000ff782f */ /* 0x000fe20003800000 */
[----:B------:R-:W1:Y:S10]  /*0cf0*/  FENCE.VIEW.ASYNC.S ;  /* 0x00000000000073c6 */ /* 0x000e740000000000 */
[----:B-1----:R1:W2:Y:S01]  /*0d00*/  SYNCS.EXCH.64 URZ, [UR4+0xe0], UR6 ;  /* 0x0000e00604ff75b2 */ /* 0x0022a20008000100 */
[----:B------:R1:W1:Y:S01]  /*0d10*/  SYNCS.EXCH.64 URZ, [UR4+0xf0], UR6 ;  /* 0x0000f00604ff75b2 */ /* 0x0002620008000100 */
[----:B------:R1:W1:Y:S01]  /*0d20*/  SYNCS.EXCH.64 URZ, [UR4+0xe8], UR6 ;  /* 0x0000e80604ff75b2 */ /* 0x0002620008000100 */
[----:B------:R1:W1:Y:S01]  /*0d30*/  SYNCS.EXCH.64 URZ, [UR4+0xf8], UR6 ;  /* 0x0000f80604ff75b2 */ /* 0x0002620008000100 */
[----:B------:R-:W-:Y:S01]  /*0d40*/  NOP ;  /* 0x0000000000007918 */ /* 0x000fe20000000000 */
.L_x_14:
[----:B-1----:R-:W1:Y:S01]  /*0d50*/  LDCU UR4, c[0x0][0x36c] ;  /* 0x00006d80ff0477ac */ /* 0x002e620008000800 */
[----:B------:R-:W-:Y:S01]  /*0d60*/  ISETP.NE.OR P3, PT, R0, 0x2, !P3 ;  /* 0x000000020000780c */ /* 0x000fe20005f65670 */
[----:B------:R-:W-:Y:S01]  /*0d70*/  NOP ;  /* 0x0000000000007918 */ /* 0x000fe20000000000 */
[----:B------:R-:W-:Y:S01]  /*0d80*/  LOP3.LUT R0, R94, 0x1f, RZ, 0xc0, !PT ;  /* 0x0000001f5e007812 */ /* 0x000fe200078ec0ff */
[----:B------:R-:W-:Y:S02]  /*0d90*/  UISETP.NE.AND UP4, UPT, UR17, URZ, UPT ;  /* 0x000000ff1100728c */ /* 0x000fe4000bf85270 */
[----:B-1----:R-:W-:-:S09]  /*0da0*/  UISETP.EQ.U32.AND UP5, UPT, UR4, 0x1, UPT ;  /* 0x000000010400788c */ /* 0x002fd2000bfa2070 */
[----:B------:R-:W-:Y:S05]  /*0db0*/  BRA.U !UP5, `(.L_x_15) ;  /* 0x000000010d087547 */ /* 0x000fea000b800000 */
[----:B--234-:R-:W-:Y:S01]  /*0dc0*/  UCGABAR_ARV ;  /* 0x00000000000079c7 */ /* 0x01cfe20008000000 */
[----:B------:R-:W-:Y:S05]  /*0dd0*/  BRA `(.L_x_16) ;  /* 0x0000000000047947 */ /* 0x000fea0003800000 */
.L_x_15:
[----:B--234-:R-:W-:Y:S01]  /*0de0*/  NOP ;  /* 0x0000000000007918 */ /* 0x01cfe20000000000 */
.L_x_16:
[----:B------:R-:W1:Y:S01]  /*0df0*/  S2UR UR7, SR_CTAID.X ;  /* 0x00000000000779c3 */ /* 0x000e620000002500 */
[----:B------:R-:W-:-:S05]  /*0e00*/  CS2R.32 R82, SR_CgaSize ;  /* 0x0000000000527805 */ /* 0x000fca0000008a00 */
[----:B------:R-:W-:-:S05]  /*0e10*/  IMAD R82, R82, -0xa0, RZ ;  /* 0xffffff6052527824 */ /* 0x000fca00078e02ff */
[----:B------:R-:W-:-:S14]  /*0e20*/  R2UR UR5, R82 ;  /* 0x00000000520572ca */ /* 0x000fdc00000e0000 */
[----:B------:R-:W2:Y:S01]  /*0e30*/  LDCU UR5, c[0x0][UR5+0x2b0] ;  /* 0x00005600050577ac */ /* 0x000ea20008000800 */
[----:B------:R-:W-:-:S05]  /*0e40*/  CS2R.32 R82, SR_CgaSize ;  /* 0x0000000000527805 */ /* 0x000fca0000008a00 */
[----:B------:R-:W-:-:S05]  /*0e50*/  IMAD R82, R82, -0xa0, RZ ;  /* 0xffffff6052527824 */ /* 0x000fca00078e02ff */
[----:B------:R-:W-:-:S14]  /*0e60*/  R2UR UR4, R82 ;  /* 0x00000000520472ca */ /* 0x000fdc00000e0000 */
[----:B------:R-:W3:Y:S01]  /*0e70*/  LDCU UR4, c[0x0][UR4+0x2b4] ;  /* 0x00005680040477ac */ /* 0x000ee20008000800 */
[----:B------:R-:W4:Y:S01]  /*0e80*/  S2UR UR8, SR_CTAID.Y ;  /* 0x00000000000879c3 */ /* 0x000f220000002600 */
[----:B------:R-:W-:-:S05]  /*0e90*/  CS2R.32 R82, SR_CgaSize ;  /* 0x0000000000527805 */ /* 0x000fca0000008a00 */
[----:B------:R-:W-:-:S05]  /*0ea0*/  IMAD R82, R82, -0xa0, RZ ;  /* 0xffffff6052527824 */ /* 0x000fca00078e02ff */
[----:B------:R-:W-:-:S14]  /*0eb0*/  R2UR UR9, R82 ;  /* 0x00000000520972ca */ /* 0x000fdc00000e0000 */
[----:B------:R-:W3:Y:S01]  /*0ec0*/  LDCU UR9, c[0x0][UR9+0x2a0] ;  /* 0x00005400090977ac */ /* 0x000ee20008000800 */
[----:B------:R-:W3:Y:S01]  /*0ed0*/  LDCU UR21, c[0x0][0xb24] ;  /* 0x00016480ff1577ac */ /* 0x000ee20008000800 */
[----:B------:R-:W1:Y:S01]  /*0ee0*/  S2UR UR36, SR_CTAID.Z ;  /* 0x00000000002479c3 */ /* 0x000e620000002700 */
[----:B------:R-:W-:-:S05]  /*0ef0*/  CS2R.32 R82, SR_CgaSize ;  /* 0x0000000000527805 */ /* 0x000fca0000008a00 */
[----:B------:R-:W-:-:S05]  /*0f00*/  IMAD R82, R82, -0xa0, RZ ;  /* 0xffffff6052527824 */ /* 0x000fca00078e02ff */
[----:B------:R-:W-:-:S14]  /*0f10*/  R2UR UR63, R82 ;  /* 0x00000000523f72ca */ /* 0x000fdc00000e0000 */
[----:B------:R-:W3:Y:S01]  /*0f20*/  LDCU UR63, c[0x0][UR63+0x2a4] ;  /* 0x000054803f3f77ac */ /* 0x000ee20008000800 */
[----:B------:R-:W3:Y:S01]  /*0f30*/  LDCU UR42, c[0x0][0xb24] ;  /* 0x00016480ff2a77ac */ /* 0x000ee20008000800 */
[----:B-1----:R-:W-:Y:S01]  /*0f40*/  I2FP.F32.U32 R3, UR7 ;  /* 0x0000000700037c45 */ /* 0x002fe20008201000 */
[----:B------:R-:W1:Y:S04]  /*0f50*/  LDCU UR28, c[0x0][0xb30] ;  /* 0x00016600ff1c77ac */ /* 0x000e680008000800 */
[----:B--2---:R-:W-:Y:S01]  /*0f60*/  FMUL R3, R3, UR5 ;  /* 0x0000000503037c20 */ /* 0x004fe20008400000 */
[----:B------:R-:W-:Y:S01]  /*0f70*/  USHF.L.U32 UR26, UR47, 0xb, URZ ;  /* 0x0000000b2f1a7899 */ /* 0x000fe200080006ff */
[----:B----4-:R-:W-:Y:S01]  /*0f80*/  I2FP.F32.U32 R2, UR8 ;  /* 0x0000000800027c45 */ /* 0x010fe20008201000 */
[----:B---3--:R-:W-:-:S03]  /*0f90*/  UISETP.GE.AND UP2, UPT, UR21, 0x1, UPT ;  /* 0x000000011500788c */ /* 0x008fc6000bf46270 */
[----:B------:R-:W2:Y:S01]  /*0fa0*/  F2I.U32.TRUNC.NTZ R3, R3 ;  /* 0x0000000300037305 */ /* 0x000ea2000020f000 */
[----:B------:R-:W-:Y:S01]  /*0fb0*/  UMOV UR16, UR7 ;  /* 0x0000000700107c82 */ /* 0x000fe20008000000 */
[----:B------:R-:W-:Y:S01]  /*0fc0*/  FMUL R2, R2, UR4 ;  /* 0x0000000402027c20 */ /* 0x000fe20008400000 */
[----:B------:R-:W-:-:S05]  /*0fd0*/  UMOV UR20, UR8 ;  /* 0x0000000800147c82 */ /* 0x000fca0008000000 */
[----:B------:R-:W3:Y:S01]  /*0fe0*/  F2I.U32.TRUNC.NTZ R2, R2 ;  /* 0x0000000200027305 */ /* 0x000ee2000020f000 */
[----:B--2---:R-:W-:Y:S02]  /*0ff0*/  R2UR UR4, R3 ;  /* 0x00000000030472ca */ /* 0x004fe400000e0000 */
[----:B---3--:R-:W-:Y:S02]  /*1000*/  R2UR UR6, R2 ;  /* 0x00000000020672ca */ /* 0x008fe400000e0000 */
[----:B------:R-:W-:-:S09]  /*1010*/  PRMT R2, RZ, 0x7610, R2 ;  /* 0x00007610ff027816 */ /* 0x000fd20000000002 */
[----:B------:R-:W-:-:S04]  /*1020*/  UIADD3 UR5, UPT, UPT, -UR4, URZ, URZ ;  /* 0x000000ff04057290 */ /* 0x000fc8000fffe1ff */
[----:B------:R-:W-:Y:S02]  /*1030*/  UIMAD UR5, UR9, UR5, UR7 ;  /* 0x00000005090572a4 */ /* 0x000fe4000f8e0207 */
[----:B------:R-:W-:-:S04]  /*1040*/  UIADD3 UR4, UPT, UPT, -UR6, URZ, URZ ;  /* 0x000000ff06047290 */ /* 0x000fc8000fffe1ff */
[----:B------:R-:W-:Y:S01]  /*1050*/  IMAD.U32 R82, RZ, RZ, UR5 ;  /* 0x00000005ff527e24 */ /* 0x000fe2000f8e00ff */
[----:B------:R-:W-:Y:S01]  /*1060*/  UIMAD UR63, UR63, UR4, UR8 ;  /* 0x000000043f3f72a4 */ /* 0x000fe2000f8e0208 */
[----:B-1----:R-:W-:Y:S11]  /*1070*/  BRA.U UP4, `(.L_x_17) ;  /* 0x0000000104447547 */ /* 0x002ff6000b800000 */
[----:B------:R-:W-:Y:S01]  /*1080*/  R2UR UR6, R82 ;  /* 0x00000000520672ca */ /* 0x000fe200000e0000 */
[----:B------:R-:W-:Y:S02]  /*1090*/  UISETP.NE.AND UP0, UPT, UR63, URZ, UPT ;  /* 0x000000ff3f00728c */ /* 0x000fe4000bf05270 */
[----:B------:R-:W-:-:S04]  /*10a0*/  UISETP.NE.AND UP1, UPT, UR63, 0x1, UPT ;  /* 0x000000013f00788c */ /* 0x000fc8000bf25270 */
[----:B------:R-:W-:Y:S02]  /*10b0*/  USEL UR5, URZ, 0x2, UP1 ;  /* 0x00000002ff057887 */ /* 0x000fe40008800000 */
[----:B------:R-:W-:-:S04]  /*10c0*/  UISETP.NE.AND UP1, UPT, UR63, 0x3, UPT ;  /* 0x000000033f00788c */ /* 0x000fc8000bf25270 */
[----:B------:R-:W-:-:S04]  /*10d0*/  UISETP.EQ.OR UP0, UPT, UR6, URZ, !UP0 ;  /* 0x000000ff0600728c */ /* 0x000fc8000c702670 */
[----:B------:R-:W-:Y:S02]  /*10e0*/  USEL UR8, URZ, 0x1, !UP0 ;  /* 0x00000001ff087887 */ /* 0x000fe4000c000000 */
[----:B------:R-:W-:-:S04]  /*10f0*/  UISETP.NE.AND UP0, UPT, UR63, 0x2, UPT ;  /* 0x000000023f00788c */ /* 0x000fc8000bf05270 */
[----:B------:R-:W-:Y:S02]  /*1100*/  USEL UR4, URZ, 0x4, UP0 ;  /* 0x00000004ff047887 */ /* 0x000fe40008000000 */
[----:B------:R-:W-:Y:S02]  /*1110*/  UISETP.NE.AND UP0, UPT, UR6, URZ, UPT ;  /* 0x000000ff0600728c */ /* 0x000fe4000bf05270 */
[----:B------:R-:W-:Y:S02]  /*1120*/  USEL UR6, URZ, 0x8, UP1 ;  /* 0x00000008ff067887 */ /* 0x000fe40008800000 */
[----:B------:R-:W-:Y:S02]  /*1130*/  USEL UR7, UR5, 0x2, UP0 ;  /* 0x0000000205077887 */ /* 0x000fe40008000000 */
[----:B------:R-:W-:Y:S02]  /*1140*/  USEL UR4, UR4, 0x4, UP0 ;  /* 0x0000000404047887 */ /* 0x000fe40008000000 */
[----:B------:R-:W-:-:S02]  /*1150*/  USEL UR5, UR6, 0x8, UP0 ;  /* 0x0000000806057887 */ /* 0x000fc40008000000 */
[----:B------:R-:W-:-:S04]  /*1160*/  UIADD3 UR4, UPT, UPT, UR4, UR7, UR8 ;  /* 0x0000000704047290 */ /* 0x000fc8000fffe008 */
[----:B------:R-:W-:-:S06]  /*1170*/  UIADD3 UR4, UPT, UPT, UR4, UR5, URZ ;  /* 0x0000000504047290 */ /* 0x000fcc000fffe0ff */
[----:B------:R-:W-:Y:S02]  /*1180*/  MOV R2, UR4 ;  /* 0x0000000400027c02 */ /* 0x000fe40008000f00 */
.L_x_17:
[----:B------:R-:W-:Y:S05]  /*1190*/  BRA.U !UP2, `(.L_x_18) ;  /* 0x000000010ad47547 */ /* 0x000fea000b800000 */
[----:B------:R-:W1:Y:S01]  /*11a0*/  LDCU.128 UR12, c[0x0][0xb10] ;  /* 0x00016200ff0c77ac */ /* 0x000e620008000c00 */
[----:B------:R-:W2:Y:S01]  /*11b0*/  LDCU UR6, c[0x0][0x370] ;  /* 0x00006e00ff0677ac */ /* 0x000ea20008000800 */
[----:B------:R-:W3:Y:S01]  /*11c0*/  LDCU UR5, c[0x0][0x374] ;  /* 0x00006e80ff0577ac */ /* 0x000ee20008000800 */
[----:B------:R-:W4:Y:S01]  /*11d0*/  LDCU UR27, c[0x0][0xb0c] ;  /* 0x00016180ff1b77ac */ /* 0x000f220008000800 */
[----:B------:R-:W4:Y:S01]  /*11e0*/  LDCU UR4, c[0x0][0xb20] ;  /* 0x00016400ff0477ac */ /* 0x000f220008000800 */
[----:B------:R-:W4:Y:S01]  /*11f0*/  LDCU.64 UR8, c[0x0][0xb28] ;  /* 0x00016500ff0877ac */ /* 0x000f220008000a00 */
[----:B-1----:R-:W-:Y:S02]  /*1200*/  UISETP.NE.AND UP0, UPT, UR14, 0x1, UPT ;  /* 0x000000010e00788c */ /* 0x002fe4000bf05270 */
[----:B---3--:R-:W-:Y:S02]  /*1210*/  UIMAD.WIDE.U32 UR10, UR5, UR15, URZ ;  /* 0x0000000f050a72a5 */ /* 0x008fe4000f8e00ff */
[----:B--2---:R-:W-:-:S02]  /*1220*/  UIMAD.WIDE.U32 UR22, UR6, UR12, URZ ;  /* 0x0000000c061672a5 */ /* 0x004fc4000f8e00ff */
[----:B----4-:R-:W-:Y:S02]  /*1230*/  UISETP.NE.AND UP1, UPT, UR27, 0x1, UPT ;  /* 0x000000011b00788c */ /* 0x010fe4000bf25270 */
[----:B------:R-:W-:Y:S01]  /*1240*/  UISETP.NE.AND UP2, UPT, UR21, 0x1, UPT ;  /* 0x000000011500788c */ /* 0x000fe2000bf45270 */
[----:B------:R-:W-:Y:S02]  /*1250*/  UMOV UR10, UR11 ;  /* 0x0000000b000a7c82 */ /* 0x000fe40008000000 */
[----:B------:R-:W-:Y:S01]  /*1260*/  UMOV UR22, UR23 ;  /* 0x0000001700167c82 */ /* 0x000fe20008000000 */
[----:B------:R-:W-:Y:S02]  /*1270*/  @UP0 USHF.R.U32.HI UR5, URZ, UR4, UR10 ;  /* 0x00000004ff050299 */ /* 0x000fe4000801160a */
[----:B------:R-:W-:Y:S02]  /*1280*/  UIMAD.WIDE.U32 UR24, UR20, UR15, URZ ;  /* 0x0000000f141872a5 */ /* 0x000fe4000f8e00ff */
[----:B------:R-:W-:-:S02]  /*1290*/  UIMAD.WIDE.U32 UR10, UR5, UR8, URZ ;  /* 0x00000008050a72a5 */ /* 0x000fc4000f8e00ff */
[----:B------:R-:W-:Y:S02]  /*12a0*/  @UP1 USHF.R.U32.HI UR6, URZ, UR13, UR22 ;  /* 0x0000000dff061299 */ /* 0x000fe40008011616 */
[----:B------:R-:W-:Y:S02]  /*12b0*/  UIMAD.WIDE.U32 UR18, UR16, UR12, URZ ;  /* 0x0000000c101272a5 */ /* 0x000fe4000f8e00ff */
[----:B------:R-:W-:Y:S01]  /*12c0*/  UIMAD.WIDE.U32 UR22, UR6, UR8, URZ ;  /* 0x00000008061672a5 */ /* 0x000fe2000f8e00ff */
[----:B------:R-:W-:Y:S01]  /*12d0*/  UMOV UR24, UR25 ;  /* 0x0000001900187c82 */ /* 0x000fe20008000000 */
[----:B------:R-:W-:Y:S01]  /*12e0*/  UMOV UR10, UR11 ;  /* 0x0000000b000a7c82 */ /* 0x000fe20008000000 */
[----:B------:R-:W-:Y:S02]  /*12f0*/  USHF.R.U32.HI UR24, URZ, UR4, UR24 ;  /* 0x00000004ff187299 */ /* 0x000fe40008011618 */
[----:B------:R-:W-:Y:S02]  /*1300*/  @UP2 USHF.R.U32.HI UR5, URZ, UR9, UR10 ;  /* 0x00000009ff052299 */ /* 0x000fe4000801160a */
[----:B------:R-:W-:Y:S01]  /*1310*/  UMOV UR7, UR23 ;  /* 0x0000001700077c82 */ /* 0x000fe20008000000 */
[----:B------:R-:W-:Y:S01]  /*1320*/  UMOV UR18, UR19 ;  /* 0x0000001300127c82 */ /* 0x000fe20008000000 */
[----:B------:R-:W-:-:S02]  /*1330*/  @UP2 USHF.R.U32.HI UR6, URZ, UR9, UR7 ;  /* 0x00000009ff062299 */ /* 0x000fc40008011607 */
[----:B------:R-:W-:Y:S02]  /*1340*/  USHF.R.U32.HI UR13, URZ, UR13, UR18 ;  /* 0x0000000dff0d7299 */ /* 0x000fe40008011612 */
[----:B------:R-:W-:Y:S02]  /*1350*/  USEL UR4, UR20, UR24, !UP0 ;  /* 0x0000001814047287 */ /* 0x000fe4000c000000 */
[----:B------:R-:W-:Y:S02]  /*1360*/  UIMAD UR7, UR5, UR21, URZ ;  /* 0x00000015050772a4 */ /* 0x000fe4000f8e02ff */
[----:B------:R-:W-:Y:S02]  /*1370*/  USEL UR5, UR16, UR13, !UP1 ;  /* 0x0000000d10057287 */ /* 0x000fe4000c800000 */
[----:B------:R-:W-:Y:S02]  /*1380*/  UIMAD UR12, UR6, UR21, URZ ;  /* 0x00000015060c72a4 */ /* 0x000fe4000f8e02ff */
[----:B------:R-:W-:-:S02]  /*1390*/  UISETP.GE.AND UP0, UPT, UR4, UR7, UPT ;  /* 0x000000070400728c */ /* 0x000fc4000bf06270 */
[----:B------:R-:W-:Y:S02]  /*13a0*/  UIMAD.WIDE.U32 UR10, UR4, UR8, URZ ;  /* 0x00000008040a72a5 */ /* 0x000fe4000f8e00ff */
[----:B------:R-:W-:Y:S02]  /*13b0*/  UISETP.GE.OR UP0, UPT, UR5, UR12, UP0 ;  /* 0x0000000c0500728c */ /* 0x000fe40008706670 */
[----:B------:R-:W-:Y:S02]  /*13c0*/  UIMAD.WIDE.U32 UR12, UR5, UR8, URZ ;  /* 0x00000008050c72a5 */ /* 0x000fe4000f8e00ff */
[----:B------:R-:W-:Y:S01]  /*13d0*/  UIADD3 UR10, UPT, UPT, -UR4, URZ, URZ ;  /* 0x000000ff040a7290 */ /* 0x000fe2000fffe1ff */
[----:B------:R-:W-:Y:S01]  /*13e0*/  UMOV UR8, UR11 ;  /* 0x0000000b00087c82 */ /* 0x000fe20008000000 */
[----:B------:R-:W-:Y:S02]  /*13f0*/  UIADD3 UR11, UPT, UPT, -UR5, URZ, URZ ;  /* 0x000000ff050b7290 */ /* 0x000fe4000fffe1ff */
[----:B------:R-:W-:-:S03]  /*1400*/  USHF.R.U32.HI UR8, URZ, UR9, UR8 ;  /* 0x00000009ff087299 */ /* 0x000fc60008011608 */
[----:B------:R-:W-:Y:S01]  /*1410*/  @!UP0 UMOV UR7, UR13 ;  /* 0x0000000d00078c82 */ /* 0x000fe20008000000 */
[----:B------:R-:W-:Y:S02]  /*1420*/  UIMAD UR20, UR14, UR10, UR20 ;  /* 0x0000000a0e1472a4 */ /* 0x000fe4000f8e0214 */
[----:B------:R-:W-:Y:S02]  /*1430*/  USEL UR8, UR4, UR8, !UP2 ;  /* 0x0000000804087287 */ /* 0x000fe4000d000000 */
[----:B------:R-:W-:Y:S02]  /*1440*/  @!UP0 USHF.R.U32.HI UR7, URZ, UR9, UR7 ;  /* 0x00000009ff078299 */ /* 0x000fe40008011607 */
[----:B------:R-:W-:Y:S02]  /*1450*/  UIADD3 UR9, UPT, UPT, -UR8, URZ, URZ ;  /* 0x000000ff08097290 */ /* 0x000fe4000fffe1ff */
[----:B------:R-:W-:Y:S02]  /*1460*/  @!UP0 USEL UR7, UR5, UR7, !UP2 ;  /* 0x0000000705078287 */ /* 0x000fe4000d000000 */
[----:B------:R-:W-:-:S02]  /*1470*/  UIMAD UR9, UR21, UR9, UR4 ;  /* 0x00000009150972a4 */ /* 0x000fc4000f8e0204 */
[----:B------:R-:W-:Y:S02]  /*1480*/  @!UP0 UIADD3 UR8, UPT, UPT, UR8, -UR7, URZ ;  /* 0x8000000708088290 */ /* 0x000fe4000fffe0ff */
[----:B------:R-:W-:Y:S02]  /*1490*/  @!UP0 UIMAD UR6, UR9, UR6, UR7 ;  /* 0x00000006090682a4 */ /* 0x000fe4000f8e0207 */
[----:B------:R-:W-:Y:S02]  /*14a0*/  @!UP0 UIMAD UR4, UR8, UR21, UR5 ;  /* 0x00000015080482a4 */ /* 0x000fe4000f8e0205 */
[----:B------:R-:W-:Y:S02]  /*14b0*/  UIMAD UR16, UR27, UR11, UR16 ;  /* 0x0000000b1b1072a4 */ /* 0x000fe4000f8e0210 */
[----:B------:R-:W-:Y:S01]  /*14c0*/  UIMAD UR20, UR4, UR14, UR20 ;  /* 0x0000000e041472a4 */ /* 0x000fe2000f8e0214 */
[----:B------:R-:W-:Y:S02]  /*14d0*/  @!UP0 UMOV UR5, UR6 ;  /* 0x0000000600058c82 */ /* 0x000fe40008000000 */
[----:B------:R-:W-:-:S12]  /*14e0*/  UIMAD UR16, UR5, UR27, UR16 ;  /* 0x0000001b051072a4 */ /* 0x000fd8000f8e0210 */
.L_x_18:
[----:B------:R-:W-:Y:S02]  /*14f0*/  UISETP.NE.AND UP1, UPT, UR28, 0x1, UPT ;  /* 0x000000011c00788c */ /* 0x000fe4000bf25270 */
[----:B------:R-:W-:Y:S02]  /*1500*/  UISETP.NE.AND UP0, UPT, UR17, 0x2, UPT ;  /* 0x000000021100788c */ /* 0x000fe4000bf05270 */
[----:B------:R-:W-:-:S05]  /*1510*/  ULOP3.LUT UR21, UR26, 0x1800, URZ, 0xc0, !UPT ;  /* 0x000018001a157892 */ /* 0x000fca000f8ec0ff */
[----:B------:R-:W-:Y:S07]  /*1520*/  BRA.U UP1, `(.L_x_19) ;  /* 0x0000000101447547 */ /* 0x000fee000b800000 */
[----:B------:R-:W1:Y:S01]  /*1530*/  LDCU.128 UR8, c[0x0][0xb10] ;  /* 0x00016200ff0877ac */ /* 0x000e620008000c00 */
[----:B------:R-:W2:Y:S01]  /*1540*/  LDCU UR12, c[0x0][0xb0c] ;  /* 0x00016180ff0c77ac */ /* 0x000ea20008000800 */
[----:B------:R-:W3:Y:S01]  /*1550*/  LDCU UR13, c[0x0][0xb20] ;  /* 0x00016400ff0d77ac */ /* 0x000ee20008000800 */
[----:B-1----:R-:W-:Y:S02]  /*1560*/  UIMAD.WIDE.U32 UR6, UR16, UR8, URZ ;  /* 0x00000008100672a5 */ /* 0x002fe4000f8e00ff */
[----:B------:R-:W-:Y:S02]  /*1570*/  UIMAD.WIDE.U32 UR4, UR20, UR11, URZ ;  /* 0x0000000b140472a5 */ /* 0x000fe4000f8e00ff */
[----:B--2---:R-:W-:Y:S02]  /*1580*/  UISETP.NE.AND UP2, UPT, UR12, 0x1, UPT ;  /* 0x000000010c00788c */ /* 0x004fe4000bf45270 */
[----:B------:R-:W-:Y:S01]  /*1590*/  UISETP.NE.AND UP1, UPT, UR10, 0x1, UPT ;  /* 0x000000010a00788c */ /* 0x000fe2000bf25270 */
[----:B------:R-:W-:-:S02]  /*15a0*/  UMOV UR6, UR7 ;  /* 0x0000000700067c82 */ /* 0x000fc40008000000 */
[----:B------:R-:W-:Y:S01]  /*15b0*/  UMOV UR4, UR5 ;  /* 0x0000000500047c82 */ /* 0x000fe20008000000 */
[----:B------:R-:W-:Y:S02]  /*15c0*/  USHF.R.U32.HI UR6, URZ, UR9, UR6 ;  /* 0x00000009ff067299 */ /* 0x000fe40008011606 */
[----:B---3--:R-:W-:Y:S02]  /*15d0*/  USHF.R.U32.HI UR4, URZ, UR13, UR4 ;  /* 0x0000000dff047299 */ /* 0x008fe40008011604 */
[----:B------:R-:W-:Y:S02]  /*15e0*/  USEL UR5, UR16, UR6, !UP2 ;  /* 0x0000000610057287 */ /* 0x000fe4000d000000 */
[----:B------:R-:W-:-:S04]  /*15f0*/  USEL UR4, UR20, UR4, !UP1 ;  /* 0x0000000414047287 */ /* 0x000fc8000c800000 */
[----:B------:R-:W-:Y:S02]  /*1600*/  UIADD3 UR6, UPT, UPT, UR5, -UR4, URZ ;  /* 0x8000000405067290 */ /* 0x000fe4000fffe0ff */
[----:B------:R-:W-:Y:S02]  /*1610*/  UIADD3 UR4, UPT, UPT, -UR5, UR4, URZ ;  /* 0x0000000405047290 */ /* 0x000fe4000fffe1ff */
[----:B------:R-:W-:Y:S02]  /*1620*/  UIMAD UR20, UR6, UR10, UR20 ;  /* 0x0000000a061472a4 */ /* 0x000fe4000f8e0214 */
[----:B------:R-:W-:-:S12]  /*1630*/  UIMAD UR16, UR4, UR12, UR16 ;  /* 0x0000000c041072a4 */ /* 0x000fd8000f8e0210 */
.L_x_19:
[----:B------:R-:W-:Y:S05]  /*1640*/  BRA.U !UP5, `(.L_x_20) ;  /* 0x000000010d0c7547 */ /* 0x000fea000b800000 */
[----:B------:R-:W-:Y:S01]  /*1650*/  UCGABAR_WAIT ;  /* 0x0000000000007dc7 */ /* 0x000fe20008000000 */
[----:B------:R-:W-:Y:S01]  /*1660*/  CCTL.IVALL ;  /* 0x00000000ff00798f */ /* 0x000fe20002000000 */
[----:B------:R-:W-:Y:S05]  /*1670*/  BRA `(.L_x_21) ;  /* 0x0000000000047947 */ /* 0x000fea0003800000 */
.L_x_20:
[----:B------:R-:W-:Y:S06]  /*1680*/  BAR.SYNC.DEFER_BLOCKING 0x0 ;  /* 0x0000000000007b1d */ /* 0x000fec0000010000 */
.L_x_21:
[----:B------:R-:W-:Y:S05]  /*1690*/  BRA.U UP0, `(.L_x_22) ;  /* 0x00000011009c7547 */ /* 0x000fea000b800000 */
[----:B------:R-:W1:Y:S01]  /*16a0*/  LDCU UR6, c[0x0][0x38c] ;  /* 0x00007180ff0677ac */ /* 0x000e620008000800 */
[----:B------:R-:W-:Y:S01]  /*16b0*/  PLOP3.LUT P1, PT, PT, PT, UP3, 0x80, 0x8 ;  /* 0x000000000008781c */ /* 0x000fe20003f2f038 */
[----:B------:R-:W-:Y:S01]  /*16c0*/  IMAD.MOV.U32 R12, RZ, RZ, 0x1 ;  /* 0x00000001ff0c7424 */ /* 0x000fe200078e00ff */
[----:B------:R-:W-:Y:S01]  /*16d0*/  ISETP.EQ.OR P2, PT, R0, RZ, P3 ;  /* 0x000000ff0000720c */ /* 0x000fe20001f42670 */
[----:B------:R-:W-:Y:S01]  /*16e0*/  UISETP.NE.AND UP1, UPT, UR17, URZ, UPT ;  /* 0x000000ff1100728c */ /* 0x000fe2000bf25270 */
[----:B------:R-:W-:Y:S02]  /*16f0*/  PLOP3.LUT P1, PT, P1, PT, PT, 0x8, 0x80 ;  /* 0x000000000080781c */ /* 0x000fe40000f2e170 */
[----:B------:R-:W-:Y:S01]  /*1700*/  CS2R R10, SRZ ;  /* 0x00000000000a7805 */ /* 0x000fe2000001ff00 */
[----:B------:R-:W-:Y:S01]  /*1710*/  IMAD.MOV.U32 R9, RZ, RZ, RZ ;  /* 0x000000ffff097224 */ /* 0x000fe200078e00ff */
[----:B------:R-:W2:Y:S01]  /*1720*/  LDCU UR39, c[0x0][0x370] ;  /* 0x00006e00ff2777ac */ /* 0x000ea20008000800 */
[----:B------:R-:W-:Y:S01]  /*1730*/  IMAD.MOV.U32 R8, RZ, RZ, 0x1 ;  /* 0x00000001ff087424 */ /* 0x000fe200078e00ff */
[----:B------:R-:W-:Y:S01]  /*1740*/  USEL UR25, UR43, 0x2, UP1 ;  /* 0x000000022b197887 */ /* 0x000fe20008800000 */
[----:B------:R-:W3:Y:S01]  /*1750*/  LDCU.64 UR28, c[0x0][0x348] ;  /* 0x00006900ff1c77ac */ /* 0x000ee20008000a00 */
[----:B-1----:R-:W-:-:S02]  /*1760*/  UIADD3 UR5, UPT, UPT, UR6, 0x3f, URZ ;  /* 0x0000003f06057890 */ /* 0x002fc4000fffe0ff */
[----:B------:R-:W-:Y:S02]  /*1770*/  USHF.R.U32.HI UR44, URZ, 0x6, UR21 ;  /* 0x00000006ff2c7899 */ /* 0x000fe40008011615 */
[----:B------:R-:W-:Y:S02]  /*1780*/  USHF.R.S32.HI UR4, URZ, 0x1f, UR5 ;  /* 0x0000001fff047899 */ /* 0x000fe40008011405 */
[----:B------:R-:W-:Y:S02]  /*1790*/  UIADD3 UR45, UPT, UPT, UR6, 0x7e, URZ ;  /* 0x0000007e062d7890 */ /* 0x000fe4000fffe0ff */
[----:B------:R-:W-:Y:S01]  /*17a0*/  ULEA.HI UR4, UR4, UR5, URZ, 0x6 ;  /* 0x0000000504047291 */ /* 0x000fe2000f8f30ff */
[----:B------:R-:W1:Y:S03]  /*17b0*/  LDCU UR38, c[0x0][0x374] ;  /* 0x00006e80ff2677ac */ /* 0x000e660008000800 */
[----:B------:R-:W-:-:S02]  /*17c0*/  USHF.R.S32.HI UR41, URZ, 0x6, UR4 ;  /* 0x00000006ff297899 */ /* 0x000fc40008011404 */
[----:B------:R-:W-:Y:S02]  /*17d0*/  UIADD3 UR4, UPT, UPT, UR6, -0x1, URZ ;  /* 0xffffffff06047890 */ /* 0x000fe4000fffe0ff */
[----:B------:R-:W-:Y:S02]  /*17e0*/  UISETP.LT.U32.AND UP0, UPT, UR41, 0x3, UPT ;  /* 0x000000032900788c */ /* 0x000fe4000bf01070 */
[----:B------:R-:W-:Y:S02]  /*17f0*/  UISETP.GE.U32.AND UP2, UPT, UR4, -0x7f, UPT ;  /* 0xffffff810400788c */ /* 0x000fe4000bf46070 */
[----:B------:R-:W-:Y:S01]  /*1800*/  USEL UR40, UR41, 0x3, UP0 ;  /* 0x0000000329287887 */ /* 0x000fe20008000000 */
[----:B------:R-:W-:-:S03]  /*1810*/  UMOV UR5, URZ ;  /* 0x000000ff00057c82 */ /* 0x000fc60008000000 */
[----:B------:R-:W-:Y:S02]  /*1820*/  UIADD3 UR24, UPT, UPT, UR40, -0x1, URZ ;  /* 0xffffffff28187890 */ /* 0x000fe4000fffe0ff */
[----:B------:R-:W-:-:S03]  /*1830*/  UIADD3 UR43, UPT, UPT, UR41, -UR40, URZ ;  /* 0x80000028292b7290 */ /* 0x000fc6000fffe0ff */
[----:B------:R-:W-:-:S04]  /*1840*/  @UP2 UIADD3 UR24, UPT, UPT, UR40, URZ, URZ ;  /* 0x000000ff28182290 */ /* 0x000fc8000fffe0ff */
[----:B-123--:R-:W-:-:S12]  /*1850*/  UIADD3 UR24, UPT, UPT, UR24, 0x1, URZ ;  /* 0x0000000118187890 */ /* 0x00efd8000fffe0ff */
.L_x_42:
[----:B------:R-:W-:Y:S01]  /*1860*/  UISETP.NE.AND UP0, UPT, UR47, URZ, UPT ;  /* 0x000000ff2f00728c */ /* 0x000fe2000bf05270 */
[----:B-1----:R-:W1:Y:S08]  /*1870*/  S2UR UR47, SR_CgaCtaId ;  /* 0x00000000002f79c3 */ /* 0x002e700000008800 */
[----:B------:R-:W-:Y:S05]  /*1880*/  BRA.U UP0, `(.L_x_23) ;  /* 0x0000000100347547 */ /* 0x000fea000b800000 */
[----:B------:R-:W2:Y:S01]  /*1890*/  S2R R0, SR_CgaCtaId ;  /* 0x0000000000007919 */ /* 0x000ea20000008800 */
[----:B------:R-:W-:Y:S02]  /*18a0*/  MOV R3, 0x400 ;  /* 0x0000040000037802 */ /* 0x000fe40000000f00 */
[----:B------:R-:W-:Y:S02]  /*18b0*/  SHF.L.U32 R2, R8, 0x1f, RZ ;  /* 0x0000001f08027819 */ /* 0x000fe400000006ff */
[----:B--2---:R-:W-:-:S05]  /*18c0*/  LEA R0, R0, R3, 0x18 ;  /* 0x0000000300007211 */ /* 0x004fca00078ec0ff */
[----:B------:R-:W-:-:S04]  /*18d0*/  IMAD R3, R9, 0x8, R0 ;  /* 0x0000000809037824 */ /* 0x000fc800078e0200 */
[----:B------:R-:W2:Y:S02]  /*18e0*/  SYNCS.PHASECHK.TRANS64.TRYWAIT P0, [R3+URZ+0xf0], R2 ;  /* 0x0000f002030075a7 */ /* 0x000ea400080011ff */
[----:B--2---:R-:W-:Y:S05]  /*18f0*/  @!P0 BRA `(.L_x_24) ;  /* 0x0000007800a88947 */ /* 0x004fea0003800000 */
.L_x_137:
[----:B------:R-:W-:Y:S01]  /*1900*/  VIADD R9, R9, 0x1 ;  /* 0x0000000109097836 */ /* 0x000fe20000000000 */
[----:B------:R2:W-:Y:S04]  /*1910*/  SYNCS.ARRIVE.TRANS64.A1T0 RZ, [R3+URZ+0xe0], RZ ;  /* 0x0000e0ff03ff79a7 */ /* 0x0005e800081000ff */
[----:B------:R-:W-:-:S04]  /*1920*/  ISETP.NE.AND P0, PT, R9, 0x2, PT ;  /* 0x000000020900780c */ /* 0x000fc80003f05270 */
[----:B------:R-:W-:Y:S02]  /*1930*/  SEL R9, R9, RZ, P0 ;  /* 0x000000ff09097207 */ /* 0x000fe40000000000 */
[----:B--2---:R-:W-:-:S04]  /*1940*/  SEL R3, RZ, 0x1, P0 ;  /* 0x00000001ff037807 */ /* 0x004fc80000000000 */
[----:B------:R-:W-:-:S07]  /*1950*/  LOP3.LUT R8, R8, R3, RZ, 0x3c, !PT ;  /* 0x0000000308087212 */ /* 0x000fce00078e3cff */
.L_x_23:
[----:B------:R-:W-:Y:S01]  /*1960*/  UMOV UR6, 0x400 ;  /* 0x0000040000067882 */ /* 0x000fe20000000000 */
[----:B------:R-:W-:Y:S01]  /*1970*/  SHF.L.U32 R0, R12, 0x1f, RZ ;  /* 0x0000001f0c007819 */ /* 0x000fe200000006ff */
[----:B-1----:R-:W-:Y:S02]  /*1980*/  ULEA UR6, UR47, UR6, 0x18 ;  /* 0x000000062f067291 */ /* 0x002fe4000f8ec0ff */
[----:B------:R-:W-:Y:S02]  /*1990*/  UISETP.GE.U32.AND UP0, UPT, UR45, 0x7f, UPT ;  /* 0x0000007f2d00788c */ /* 0x000fe4000bf06070 */
[----:B------:R-:W-:Y:S02]  /*19a0*/  ULEA UR4, UR5, UR6, 0x3 ;  /* 0x0000000605047291 */ /* 0x000fe4000f8e18ff */
[----:B------:R-:W-:Y:S02]  /*19b0*/  USHF.L.U32 UR11, UR20, 0x7, URZ ;  /* 0x00000007140b7899 */ /* 0x000fe400080006ff */
[----:B------:R-:W-:Y:S01]  /*19c0*/  ULEA UR35, UR16, UR44, 0x7 ;  /* 0x0000002c10237291 */ /* 0x000fe2000f8e38ff */
[----:B------:R-:W-:-:S04]  /*19d0*/  UMOV UR13, URZ ;  /* 0x000000ff000d7c82 */ /* 0x000fc80008000000 */
[----:B------:R1:W2:Y:S01]  /*19e0*/  SYNCS.PHASECHK.TRANS64.TRYWAIT P0, [UR4+0x18], R0 ;  /* 0x00001800ff0075a7 */ /* 0x0002a20008001104 */
[----:B------:R-:W-:Y:S06]  /*19f0*/  BRA.U !UP0, `(.L_x_25) ;  /* 0x0000000108bc7547 */ /* 0x000fec000b800000 */
[----:B------:R-:W-:Y:S01]  /*1a00*/  UMOV UR7, URZ ;  /* 0x000000ff00077c82 */ /* 0x000fe20008000000 */
[----:B------:R-:W-:-:S05]  /*1a10*/  UMOV UR4, UR5 ;  /* 0x0000000500047c82 */ /* 0x000fca0008000000 */
.L_x_31:
[----:B------:R-:W-:Y:S01]  /*1a20*/  ULEA UR33, UR4, UR6, 0x3 ;  /* 0x0000000604217291 */ /* 0x000fe2000f8e18ff */
[----:B--2---:R-:W-:Y:S01]  /*1a30*/  @!P3 MOV R2, 0x8000 ;  /* 0x000080000002b802 */ /* 0x004fe20000000f00 */
[----:B--2-4-:R-:W-:Y:S10]  /*1a40*/  @P0 BRA `(.L_x_26) ;  /* 0x00000000000c0947 */ /* 0x014ff40003800000 */
[----:B------:R-:W-:-:S04]  /*1a50*/  SHF.L.U32 R3, R12, 0x1f, RZ ;  /* 0x0000001f0c037819 */ /* 0x000fc800000006ff */
[----:B------:R-:W2:Y:S02]  /*1a60*/  SYNCS.PHASECHK.TRANS64.TRYWAIT P0, [UR33+0x18], R3 ;  /* 0x00001803ff0075a7 */ /* 0x000ea40008001121 */
[----:B--2---:R-:W-:Y:S05]  /*1a70*/  @!P0 BRA `(.L_x_27) ;  /* 0x00000078005c8947 */ /* 0x004fea0003800000 */
.L_x_26:
[----:B------:R2:W-:Y:S01]  /*1a80*/  @!P3 SYNCS.ARRIVE.TRANS64 RZ, [UR33], R2 ;  /* 0x00000002ffffb9a7 */ /* 0x0005e20008000021 */
[----:B------:R-:W-:-:S04]  /*1a90*/  ULOP3.LUT UR5, UR25, 0x2, URZ, 0xfc, !UPT ;  /* 0x0000000219057892 */ /* 0x000fc8000f8efcff */
[----:B------:R-:W-:-:S09]  /*1aa0*/  UISETP.NE.AND UP0, UPT, UR5, 0x2, UPT ;  /* 0x000000020500788c */ /* 0x000fd2000bf05270 */
[----:B------:R-:W-:Y:S05]  /*1ab0*/  BRA.U UP0, `(.L_x_28) ;  /* 0x0000000100047547 */ /* 0x000fea000b800000 */
[----:B------:R-:W-:Y:S05]  /*1ac0*/  BPT.TRAP 0x1 ;  /* 0x000000040000795c */ /* 0x000fea0000300000 */
.L_x_28:
[----:B------:R-:W-:Y:S04]  /*1ad0*/  BSSY.RECONVERGENT B0, `(.L_x_29) ;  /* 0x0000003000007945 */ /* 0x000fe80003800200 */
[----:B------:R-:W-:Y:S05]  /*1ae0*/  @P2 BRA `(.L_x_30) ;  /* 0x0000000000042947 */ /* 0x000fea0003800000 */
[----:B------:R-:W-:Y:S05]  /*1af0*/  BPT.TRAP 0x1 ;  /* 0x000000040000795c */ /* 0x000fea0000300000 */
.L_x_30:
[----:B------:R-:W-:Y:S05]  /*1b00*/  BSYNC.RECONVERGENT B0 ;  /* 0x0000000000007941 */ /* 0x000fea0003800200 */
.L_x_29:
[----:B------:R-:W-:Y:S02]  /*1b10*/  UIADD3 UR5, UPT, UPT, UR4, 0x1, URZ ;  /* 0x0000000104057890 */ /* 0x000fe4000fffe0ff */
[----:B------:R-:W-:Y:S02]  /*1b20*/  UIADD3 UR16, UP1, UPT, UR28, 0x80, URZ ;  /* 0x000000801c107890 */ /* 0x000fe4000ff3e0ff */
[----:B------:R-:W-:Y:S02]  /*1b30*/  UISETP.NE.AND UP0, UPT, UR5, 0x3, UPT ;  /* 0x000000030500788c */ /* 0x000fe4000bf05270 */
[----:B------:R-:W-:Y:S02]  /*1b40*/  USHF.L.U32 UR34, UR7, 0x6, URZ ;  /* 0x0000000607227899 */ /* 0x000fe400080006ff */
[----:B------:R-:W-:Y:S02]  /*1b50*/  USEL UR9, URZ, 0x1, UP0 ;  /* 0x00000001ff097887 */ /* 0x000fe40008000000 */
[----:B------:R-:W-:-:S02]  /*1b60*/  USEL UR5, UR5, URZ, UP0 ;  /* 0x000000ff05057287 */ /* 0x000fc40008000000 */
[----:B------:R-:W-:Y:S02]  /*1b70*/  UIADD3 UR14, UP0, UPT, UR28, 0x180, URZ ;  /* 0x000001801c0e7890 */ /* 0x000fe4000ff1e0ff */
[----:B------:R-:W-:Y:S01]  /*1b80*/  ULEA UR8, UR5, UR6, 0x3 ;  /* 0x0000000605087291 */ /* 0x000fe2000f8e18ff */
[----:B------:R-:W-:Y:S01]  /*1b90*/  LOP3.LUT R12, R12, UR9, RZ, 0x3c, !PT ;  /* 0x000000090c0c7c12 */ /* 0x000fe2000f8e3cff */
[----:B------:R-:W-:Y:S02]  /*1ba0*/  UIADD3.X UR17, UPT, UPT, URZ, UR29, URZ, UP1, !UPT ;  /* 0x0000001dff117290 */ /* 0x000fe40008ffe4ff */
[----:B------:R-:W-:Y:S01]  /*1bb0*/  UIADD3.X UR15, UPT, UPT, URZ, UR29, URZ, UP0, !UPT ;  /* 0x0000001dff0f7290 */ /* 0x000fe200087fe4ff */
[----:B-1----:R-:W-:Y:S01]  /*1bc0*/  SHF.L.U32 R0, R12, 0x1f, RZ ;  /* 0x0000001f0c007819 */ /* 0x002fe200000006ff */
[----:B------:R-:W-:Y:S01]  /*1bd0*/  UMOV UR18, 0x0 ;  /* 0x0000000000127882 */ /* 0x000fe20000000000 */
[----:B------:R-:W-:Y:S01]  /*1be0*/  UMOV UR19, 0x10000000 ;  /* 0x1000000000137882 */ /* 0x000fe20000000000 */
[----:B------:R-:W-:Y:S01]  /*1bf0*/  UMOV UR12, UR36 ;  /* 0x00000024000c7c82 */ /* 0x000fe20008000000 */
[----:B------:R3:W4:Y:S01]  /*1c00*/  SYNCS.PHASECHK.TRANS64.TRYWAIT P0, [UR8+0x18], R0 ;  /* 0x00001800ff0075a7 */ /* 0x0007220008001108 */
[----:B------:R-:W-:Y:S01]  /*1c10*/  USHF.L.U32 UR8, UR4, 0xe, URZ ;  /* 0x0000000e04087899 */ /* 0x000fe200080006ff */
[----:B------:R-:W-:-:S02]  /*1c20*/  UMOV UR9, UR33 ;  /* 0x0000002100097c82 */ /* 0x000fc40008000000 */
[----:B------:R-:W-:Y:S01]  /*1c30*/  UMOV UR4, 0xf0000 ;  /* 0x000f000000047882 */ /* 0x000fe20000000000 */
[----:B------:R-:W-:Y:S02]  /*1c40*/  ULEA UR32, UR21, UR8, 0x1 ;  /* 0x0000000815207291 */ /* 0x000fe4000f8e08ff */
[----:B------:R-:W-:Y:S02]  /*1c50*/  UIADD3 UR8, UPT, UPT, UR6, 0x14400, UR8 ;  /* 0x0001440006087890 */ /* 0x000fe4000fffe008 */
[----:B------:R-:W-:Y:S01]  /*1c60*/  UIADD3 UR32, UPT, UPT, UR6, 0x8400, UR32 ;  /* 0x0000840006207890 */ /* 0x000fe2000fffe020 */
[----:B------:R-:W-:Y:S01]  /*1c70*/  UMOV UR10, UR34 ;  /* 0x00000022000a7c82 */ /* 0x000fe20008000000 */
[----:B------:R-:W-:Y:S01]  /*1c80*/  UIADD3 UR7, UPT, UPT, UR7, 0x1, URZ ;  /* 0x0000000107077890 */ /* 0x000fe2000fffe0ff */
[----:B------:R-:W-:-:S03]  /*1c90*/  UMOV UR13, UR24 ;  /* 0x00000018000d7c82 */ /* 0x000fc60008000000 */
[----:B------:R-:W-:-:S03]  /*1ca0*/  UISETP.NE.AND UP0, UPT, UR7, UR24, UPT ;  /* 0x000000180700728c */ /* 0x000fc6000bf05270 */
[----:B------:R1:W-:Y:S01]  /*1cb0*/  UTMALDG.3D.MULTICAST [UR32], [UR16], UR4, desc[UR18] ;  /* 0x00001220100073b4 */ /* 0x0003e20008011804 */
[----:B------:R3:W-:Y:S01]  /*1cc0*/  UTMALDG.3D [UR8], [UR14], desc[UR18] ;  /* 0x000012080e0075b4 */ /* 0x0007e20008011000 */
[----:B-1----:R-:W-:-:S04]  /*1cd0*/  UMOV UR4, UR5 ;  /* 0x0000000500047c82 */ /* 0x002fc80008000000 */
[----:B---3--:R-:W-:Y:S05]  /*1ce0*/  BRA.U UP0, `(.L_x_31) ;  /* 0xfffffffd004c7547 */ /* 0x008fea000b83ffff */
.L_x_25:
[----:B------:R-:W-:Y:S01]  /*1cf0*/  ULEA UR4, UR5, UR6, 0x3 ;  /* 0x0000000605047291 */ /* 0x000fe2000f8e18ff */
[----:B-1----:R-:W-:Y:S01]  /*1d00*/  SHF.L.U32 R0, R12, 0x1f, RZ ;  /* 0x0000001f0c007819 */ /* 0x002fe200000006ff */
[----:B------:R-:W-:Y:S01]  /*1d10*/  @!P1 SYNCS.ARRIVE.TRANS64.A1T0 RZ, [UR6+0x78], RZ ;  /* 0x000078ffffff99a7 */ /* 0x000fe20008100006 */
[----:B------:R-:W-:-:S06]  /*1d20*/  UISETP.GT.AND UP0, UPT, UR41, UR40, UPT ;  /* 0x000000282900728c */ /* 0x000fcc000bf04270 */
[----:B--2-4-:R1:W2:Y:S03]  /*1d30*/  SYNCS.PHASECHK.TRANS64.TRYWAIT P0, [UR4+0x18], R0 ;  /* 0x00001800ff0075a7 */ /* 0x0142a60008001104 */
[----:B------:R-:W-:Y:S05]  /*1d40*/  BRA.U !UP0, `(.L_x_32) ;  /* 0x0000000108c07547 */ /* 0x000fea000b800000 */
[----:B------:R-:W-:Y:S01]  /*1d50*/  UIADD3 UR26, UPT, UPT, UR43, UR13, URZ ;  /* 0x0000000d2b1a7290 */ /* 0x000fe2000fffe0ff */
[----:B------:R-:W-:-:S11]  /*1d60*/  UMOV UR4, UR5 ;  /* 0x0000000500047c82 */ /* 0x000fd60008000000 */
.L_x_38:
[----:B------:R-:W-:Y:S01]  /*1d70*/  ULEA UR17, UR4, UR6, 0x3 ;  /* 0x0000000604117291 */ /* 0x000fe2000f8e18ff */
[----:B--2---:R-:W-:Y:S01]  /*1d80*/  @!P3 MOV R2, 0x8000 ;  /* 0x000080000002b802 */ /* 0x004fe20000000f00 */
[----:B--2-4-:R-:W-:Y:S10]  /*1d90*/  @P0 BRA `(.L_x_33) ;  /* 0x00000000000c0947 */ /* 0x014ff40003800000 */
[----:B------:R-:W-:-:S04]  /*1da0*/  SHF.L.U32 R3, R12, 0x1f, RZ ;  /* 0x0000001f0c037819 */ /* 0x000fc800000006ff */
[----:B------:R-:W2:Y:S02]  /*1db0*/  SYNCS.PHASECHK.TRANS64.TRYWAIT P0, [UR17+0x18], R3 ;  /* 0x00001803ff0075a7 */ /* 0x000ea40008001111 */
[----:B--2---:R-:W-:Y:S05]  /*1dc0*/  @!P0 BRA `(.L_x_34) ;  /* 0x0000007400a08947 */ /* 0x004fea0003800000 */
.L_x_33:
[----:B------:R2:W-:Y:S01]  /*1dd0*/  @!P3 SYNCS.ARRIVE.TRANS64 RZ, [UR17], R2 ;  /* 0x00000002ffffb9a7 */ /* 0x0005e20008000011 */
[----:B------:R-:W-:-:S04]  /*1de0*/  ULOP3.LUT UR5, UR25, 0x2, URZ, 0xfc, !UPT ;  /* 0x0000000219057892 */ /* 0x000fc8000f8efcff */
[----:B------:R-:W-:-:S09]  /*1df0*/  UISETP.NE.AND UP0, UPT, UR5, 0x2, UPT ;  /* 0x000000020500788c */ /* 0x000fd2000bf05270 */
[----:B------:R-:W-:Y:S05]  /*1e00*/  BRA.U UP0, `(.L_x_35) ;  /* 0x0000000100047547 */ /* 0x000fea000b800000 */
[----:B------:R-:W-:Y:S05]  /*1e10*/  BPT.TRAP 0x1 ;  /* 0x000000040000795c */ /* 0x000fea0000300000 */
.L_x_35:
[----:B------:R-:W-:Y:S04]  /*1e20*/  BSSY.RECONVERGENT B0, `(.L_x_36) ;  /* 0x0000003000007945 */ /* 0x000fe80003800200 */
[----:B------:R-:W-:Y:S05]  /*1e30*/  @P2 BRA `(.L_x_37) ;  /* 0x0000000000042947 */ /* 0x000fea0003800000 */
[----:B------:R-:W-:Y:S05]  /*1e40*/  BPT.TRAP 0x1 ;  /* 0x000000040000795c */ /* 0x000fea0000300000 */
.L_x_37:
[----:B------:R-:W-:Y:S05]  /*1e50*/  BSYNC.RECONVERGENT B0 ;  /* 0x0000000000007941 */ /* 0x000fea0003800200 */
.L_x_36:
[----:B------:R-:W-:Y:S02]  /*1e60*/  UIADD3 UR5, UPT, UPT, UR4, 0x1, URZ ;  /* 0x0000000104057890 */ /* 0x000fe4000fffe0ff */
[----:B------:R-:W-:Y:S02]  /*1e70*/  UIADD3 UR14, UP1, UPT, UR28, 0x80, URZ ;  /* 0x000000801c0e7890 */ /* 0x000fe4000ff3e0ff */
[----:B------:R-:W-:Y:S02]  /*1e80*/  UISETP.NE.AND UP0, UPT, UR5, 0x3, UPT ;  /* 0x000000030500788c */ /* 0x000fe4000bf05270 */
[----:B------:R-:W-:Y:S02]  /*1e90*/  USHF.L.U32 UR18, UR13, 0x6, URZ ;  /* 0x000000060d127899 */ /* 0x000fe400080006ff */
[----:B------:R-:W-:Y:S02]  /*1ea0*/  USEL UR8, URZ, 0x1, UP0 ;  /* 0x00000001ff087887 */ /* 0x000fe40008000000 */
[----:B------:R-:W-:-:S02]  /*1eb0*/  USEL UR5, UR5, URZ, UP0 ;  /* 0x000000ff05057287 */ /* 0x000fc40008000000 */
[----:B------:R-:W-:Y:S02]  /*1ec0*/  UIADD3 UR22, UP0, UPT, UR28, 0x180, URZ ;  /* 0x000001801c167890 */ /* 0x000fe4000ff1e0ff */
[----:B------:R-:W-:Y:S01]  /*1ed0*/  LOP3.LUT R12, R12, UR8, RZ, 0x3c, !PT ;  /* 0x000000080c0c7c12 */ /* 0x000fe2000f8e3cff */
[----:B------:R-:W-:Y:S02]  /*1ee0*/  USHF.L.U32 UR8, UR4, 0xe, URZ ;  /* 0x0000000e04087899 */ /* 0x000fe400080006ff */
[----:B------:R-:W-:Y:S01]  /*1ef0*/  ULEA UR7, UR5, UR6, 0x3 ;  /* 0x0000000605077291 */ /* 0x000fe2000f8e18ff */
[----:B-1----:R-:W-:Y:S01]  /*1f00*/  SHF.L.U32 R0, R12, 0x1f, RZ ;  /* 0x0000001f0c007819 */ /* 0x002fe200000006ff */
[----:B------:R-:W-:Y:S02]  /*1f10*/  ULEA UR16, UR21, UR8, 0x1 ;  /* 0x0000000815107291 */ /* 0x000fe4000f8e08ff */
[----:B------:R-:W-:Y:S02]  /*1f20*/  UIADD3.X UR15, UPT, UPT, URZ, UR29, URZ, UP1, !UPT ;  /* 0x0000001dff0f7290 */ /* 0x000fe40008ffe4ff */
[----:B------:R-:W-:-:S02]  /*1f30*/  UIADD3 UR16, UPT, UPT, UR6, 0x8400, UR16 ;  /* 0x0000840006107890 */ /* 0x000fc4000fffe010 */
[----:B------:R-:W-:Y:S01]  /*1f40*/  UIADD3 UR8, UPT, UPT, UR6, 0x14400, UR8 ;  /* 0x0001440006087890 */ /* 0x000fe2000fffe008 */
[----:B------:R3:W4:Y:S01]  /*1f50*/  SYNCS.PHASECHK.TRANS64.TRYWAIT P0, [UR7+0x18], R0 ;  /* 0x00001800ff0075a7 */ /* 0x0007220008001107 */
[----:B------:R-:W-:Y:S01]  /*1f60*/  UIADD3.X UR23, UPT, UPT, URZ, UR29, URZ, UP0, !UPT ;  /* 0x0000001dff177290 */ /* 0x000fe200087fe4ff */
[----:B------:R-:W-:Y:S01]  /*1f70*/  UMOV UR4, 0xf0000 ;  /* 0x000f000000047882 */ /* 0x000fe20000000000 */
[----:B------:R-:W-:Y:S01]  /*1f80*/  UMOV UR30, 0x0 ;  /* 0x00000000001e7882 */ /* 0x000fe20000000000 */
[----:B------:R-:W-:Y:S01]  /*1f90*/  UMOV UR31, 0x10000000 ;  /* 0x10000000001f7882 */ /* 0x000fe20000000000 */
[----:B------:R-:W-:Y:S01]  /*1fa0*/  UMOV UR19, UR35 ;  /* 0x0000002300137c82 */ /* 0x000fe20008000000 */
[----:B------:R-:W-:Y:S01]  /*1fb0*/  UMOV UR20, UR36 ;  /* 0x0000002400147c82 */ /* 0x000fe20008000000 */
[----:B------:R-:W-:Y:S01]  /*1fc0*/  UMOV UR12, UR36 ;  /* 0x00000024000c7c82 */ /* 0x000fe20008000000 */
[----:B------:R-:W-:Y:S01]  /*1fd0*/  UMOV UR9, UR17 ;  /* 0x0000001100097c82 */ /* 0x000fe20008000000 */
[----:B------:R-:W-:Y:S01]  /*1fe0*/  UMOV UR10, UR18 ;  /* 0x00000012000a7c82 */ /* 0x000fe20008000000 */
[----:B------:R1:W-:Y:S01]  /*1ff0*/  UTMALDG.3D.MULTICAST [UR16], [UR14], UR4, desc[UR30] ;  /* 0x00001e100e0073b4 */ /* 0x0003e20008011804 */
[----:B------:R-:W-:-:S04]  /*2000*/  UIADD3 UR13, UPT, UPT, UR13, 0x1, URZ ;  /* 0x000000010d0d7890 */ /* 0x000fc8000fffe0ff */
[----:B------:R-:W-:Y:S01]  /*2010*/  UISETP.NE.AND UP0, UPT, UR13, UR26, UPT ;  /* 0x0000001a0d00728c */ /* 0x000fe2000bf05270 */
[----:B------:R3:W-:Y:S01]  /*2020*/  UTMALDG.3D [UR8], [UR22], desc[UR30] ;  /* 0x00001e08160075b4 */ /* 0x0007e20008011000 */
[----:B-1----:R-:W-:-:S07]  /*2030*/  UMOV UR4, UR5 ;  /* 0x0000000500047c82 */ /* 0x002fce0008000000 */
[----:B---3--:R-:W-:Y:S05]  /*2040*/  BRA.U UP0, `(.L_x_38) ;  /* 0xfffffffd00487547 */ /* 0x008fea000b83ffff */
.L_x_32:
[C---:B------:R-:W-:Y:S01]  /*2050*/  LEA R3, R11.reuse, UR6, 0x3 ;  /* 0x000000060b037c11 */ /* 0x040fe2000f8e18ff */
[----:B------:R-:W-:Y:S01]  /*2060*/  NOP ;  /* 0x0000000000007918 */ /* 0x000fe20000000000 */
[----:B-1----:R-:W-:Y:S02]  /*2070*/  SHF.L.U32 R0, R10, 0x1f, RZ ;  /* 0x0000001f0a007819 */ /* 0x002fe400000006ff */
[----:B------:R-:W-:Y:S02]  /*2080*/  LEA R5, R11, UR6, 0x4 ;  /* 0x000000060b057c11 */ /* 0x000fe4000f8e20ff */
[----:B--2-4-:R-:W1:Y:S02]  /*2090*/  SYNCS.PHASECHK.TRANS64.TRYWAIT P0, [R3+URZ+0x80], R0 ;  /* 0x00008000030075a7 */ /* 0x014e6400080011ff */
[----:B-1----:R-:W-:Y:S05]  /*20a0*/  @!P0 BRA `(.L_x_39) ;  /* 0x0000007400008947 */ /* 0x002fea0003800000 */
.L_x_140:
[----:B------:R-:W2:Y:S01]  /*20b0*/  LDS.128 R4, [R5+0x110] ;  /* 0x0001100005047984 */ /* 0x000ea20000000c00 */
[----:B------:R-:W-:Y:S01]  /*20c0*/  UISETP.GE.AND UP0, UPT, UR42, 0x1, UPT ;  /* 0x000000012a00788c */ /* 0x000fe2000bf06270 */
[----:B------:R-:W-:Y:S01]  /*20d0*/  @!PT LDS RZ, [RZ] ;  /* 0x00000000fffff984 */ /* 0x000fe20000000800 */
[----:B------:R-:W-:Y:S01]  /*20e0*/  @!PT LDS RZ, [RZ] ;  /* 0x00000000fffff984 */ /* 0x000fe20000000800 */
[----:B------:R-:W-:Y:S01]  /*20f0*/  @!PT LDS RZ, [RZ] ;  /* 0x00000000fffff984 */ /* 0x000fe20000000800 */
[----:B------:R-:W-:Y:S01]  /*2100*/  @!PT LDS RZ, [RZ] ;  /* 0x00000000fffff984 */ /* 0x000fe20000000800 */
[----:B------:R3:W-:Y:S06]  /*2110*/  MEMBAR.ALL.CTA ;  /* 0x0000000000007992 */ /* 0x0007ec0000008000 */
[----:B---3--:R-:W3:Y:S01]  /*2120*/  FENCE.VIEW.ASYNC.S ;  /* 0x00000000000073c6 */ /* 0x008ee20000000000 */
[----:B--2---:R-:W-:-:S13]  /*2130*/  LOP3.LUT P0, RZ, R6, 0x1, RZ, 0xc0, !PT ;  /* 0x0000000106ff7812 */ /* 0x004fda000780c0ff */
[----:B---3--:R-:W-:Y:S01]  /*2140*/  VOTEU.ANY UP1, P0 ;  /* 0x0000000000ff7886 */ /* 0x008fe20000020100 */
[----:B------:R-:W-:-:S13]  /*2150*/  PLOP3.LUT P0, PT, PT, PT, UP1, 0x80, 0x8 ;  /* 0x000000000008781c */ /* 0x000fda0003f0f018 */
[----:B-1----:R-:W-:Y:S02]  /*2160*/  @P0 LOP3.LUT R0, R5, 0xffff, RZ, 0xc0, !PT ;  /* 0x0000ffff05000812 */ /* 0x002fe400078ec0ff */
[----:B------:R-:W-:Y:S02]  /*2170*/  @P0 MOV R2, R4 ;  /* 0x0000000400020202 */ /* 0x000fe40000000f00 */
[----:B------:R-:W-:Y:S01]  /*2180*/  @P0 R2UR UR7, R0 ;  /* 0x00000000000702ca */ /* 0x000fe200000e0000 */
[----:B------:R-:W-:Y:S01]  /*2190*/  VIADD R0, R3, 0x90 ;  /* 0x0000009003007836 */ /* 0x000fe20000000000 */
[----:B------:R-:W-:Y:S02]  /*21a0*/  @P0 SHF.R.U32.HI R4, RZ, 0x10, R5 ;  /* 0x00000010ff040819 */ /* 0x000fe40000011605 */
[----:B------:R-:W-:Y:S02]  /*21b0*/  @P0 R2UR UR8, R2 ;  /* 0x00000000020802ca */ /* 0x000fe400000e0000 */
[----:B------:R-:W-:-:S02]  /*21c0*/  PRMT R0, RZ, 0x654, R0 ;  /* 0x00000654ff007816 */ /* 0x000fc40000000000 */
[----:B------:R-:W-:Y:S02]  /*21d0*/  @P0 R2UR UR4, R4 ;  /* 0x00000000040402ca */ /* 0x000fe400000e0000 */
[----:B------:R1:W-:Y:S03]  /*21e0*/  SYNCS.ARRIVE.TRANS64.RED.A1T0 RZ, [R0+URZ], RZ ;  /* 0x000000ff00ff79a7 */ /* 0x0003e600081004ff */
[----:B------:R-:W-:-:S04]  /*21f0*/  @UP1 UMOV UR27, UR7 ;  /* 0x00000007001b1c82 */ /* 0x000fc80008000000 */
[----:B------:R-:W-:-:S04]  /*2200*/  @UP1 UMOV UR37, UR8 ;  /* 0x0000000800251c82 */ /* 0x000fc80008000000 */
[----:B------:R-:W-:Y:S01]  /*2210*/  @UP1 UMOV UR36, UR4 ;  /* 0x0000000400241c82 */ /* 0x000fe20008000000 */
[----:B------:R-:W-:Y:S05]  /*2220*/  BRA.U !UP0, `(.L_x_40) ;  /* 0x0000000108d47547 */ /* 0x000fea000b800000 */
[----:B------:R-:W2:Y:S01]  /*2230*/  LDCU.128 UR12, c[0x0][0xb10] ;  /* 0x00016200ff0c77ac */ /* 0x000ea20008000c00 */
[----:B------:R-:W3:Y:S01]  /*2240*/  LDCU UR26, c[0x0][0xb20] ;  /* 0x00016400ff1a77ac */ /* 0x000ee20008000800 */
[----:B------:R-:W4:Y:S01]  /*2250*/  LDCU UR20, c[0x0][0xb0c] ;  /* 0x00016180ff1477ac */ /* 0x000f220008000800 */
[----:B------:R-:W1:Y:S01]  /*2260*/  LDCU.64 UR10, c[0x0][0xb28] ;  /* 0x00016500ff0a77ac */ /* 0x000e620008000a00 */
[----:B------:R-:W-:Y:S02]  /*2270*/  UISETP.NE.AND UP3, UPT, UR42, 0x1, UPT ;  /* 0x000000012a00788c */ /* 0x000fe4000bf65270 */
[----:B--2---:R-:W-:Y:S02]  /*2280*/  UIMAD.WIDE.U32 UR16, UR38, UR15, URZ ;  /* 0x0000000f261072a5 */ /* 0x004fe4000f8e00ff */
[----:B------:R-:W-:Y:S02]  /*2290*/  UIMAD.WIDE.U32 UR8, UR39, UR12, URZ ;  /* 0x0000000c270872a5 */ /* 0x000fe4000f8e00ff */
[----:B------:R-:W-:-:S02]  /*22a0*/  UISETP.NE.AND UP0, UPT, UR14, 0x1, UPT ;  /* 0x000000010e00788c */ /* 0x000fc4000bf05270 */
[----:B------:R-:W-:Y:S01]  /*22b0*/  UIMAD.WIDE.U32 UR22, UR27, UR15, URZ ;  /* 0x0000000f1b1672a5 */ /* 0x000fe2000f8e00ff */
[----:B------:R-:W-:Y:S02]  /*22c0*/  UMOV UR16, UR17 ;  /* 0x0000001100107c82 */ /* 0x000fe40008000000 */
[----:B------:R-:W-:Y:S01]  /*22d0*/  UMOV UR8, UR9 ;  /* 0x0000000900087c82 */ /* 0x000fe20008000000 */
[----:B---3--:R-:W-:Y:S02]  /*22e0*/  USHF.R.U32.HI UR16, URZ, UR26, UR16 ;  /* 0x0000001aff107299 */ /* 0x008fe40008011610 */
[----:B----4-:R-:W-:Y:S02]  /*22f0*/  UISETP.NE.AND UP2, UPT, UR20, 0x1, UPT ;  /* 0x000000011400788c */ /* 0x010fe4000bf45270 */
[----:B------:R-:W-:Y:S02]  /*2300*/  USHF.R.U32.HI UR8, URZ, UR13, UR8 ;  /* 0x0000000dff087299 */ /* 0x000fe40008011608 */
[----:B------:R-:W-:-:S02]  /*2310*/  USEL UR7, UR38, UR16, !UP0 ;  /* 0x0000001026077287 */ /* 0x000fc4000c000000 */
[----:B------:R-:W-:Y:S02]  /*2320*/  USEL UR8, UR39, UR8, !UP2 ;  /* 0x0000000827087287 */ /* 0x000fe4000d000000 */
[----:B-1----:R-:W-:Y:S01]  /*2330*/  UIMAD.WIDE.U32 UR16, UR7, UR10, URZ ;  /* 0x0000000a071072a5 */ /* 0x002fe2000f8e00ff */
[----:B------:R-:W-:Y:S01]  /*2340*/  UMOV UR4, UR23 ;  /* 0x0000001700047c82 */ /* 0x000fe20008000000 */
[----:B------:R-:W-:Y:S02]  /*2350*/  UIMAD.WIDE.U32 UR18, UR37, UR12, URZ ;  /* 0x0000000c251272a5 */ /* 0x000fe4000f8e00ff */
[----:B------:R-:W-:-:S03]  /*2360*/  UIMAD.WIDE.U32 UR22, UR8, UR10, URZ ;  /* 0x0000000a081672a5 */ /* 0x000fc6000f8e00ff */
[----:B------:R-:W-:Y:S01]  /*2370*/  UMOV UR16, UR17 ;  /* 0x0000001100107c82 */ /* 0x000fe20008000000 */
[----:B------:R-:W-:Y:S02]  /*2380*/  USHF.R.U32.HI UR4, URZ, UR26, UR4 ;  /* 0x0000001aff047299 */ /* 0x000fe40008011604 */
[----:B------:R-:W-:Y:S01]  /*2390*/  @UP3 USHF.R.U32.HI UR7, URZ, UR11, UR16 ;  /* 0x0000000bff073299 */ /* 0x000fe20008011610 */
[----:B------:R-:W-:Y:S01]  /*23a0*/  UMOV UR18, UR19 ;  /* 0x0000001300127c82 */ /* 0x000fe20008000000 */
[----:B------:R-:W-:Y:S01]  /*23b0*/  UMOV UR22, UR23 ;  /* 0x0000001700167c82 */ /* 0x000fe20008000000 */
[----:B------:R-:W-:Y:S02]  /*23c0*/  USHF.R.U32.HI UR13, URZ, UR13, UR18 ;  /* 0x0000000dff0d7299 */ /* 0x000fe40008011612 */
[----:B------:R-:W-:Y:S02]  /*23d0*/  USEL UR4, UR27, UR4, !UP0 ;  /* 0x000000041b047287 */ /* 0x000fe4000c000000 */
[----:B------:R-:W-:-:S02]  /*23e0*/  @UP3 USHF.R.U32.HI UR8, URZ, UR11, UR22 ;  /* 0x0000000bff083299 */ /* 0x000fc40008011616 */
[----:B------:R-:W-:Y:S02]  /*23f0*/  UIMAD UR9, UR42, UR7, URZ ;  /* 0x000000072a0972a4 */ /* 0x000fe4000f8e02ff */
[----:B------:R-:W-:Y:S02]  /*2400*/  USEL UR7, UR37, UR13, !UP2 ;  /* 0x0000000d25077287 */ /* 0x000fe4000d000000 */
[----:B------:R-:W-:Y:S02]  /*2410*/  UIMAD UR12, UR42, UR8, URZ ;  /* 0x000000082a0c72a4 */ /* 0x000fe4000f8e02ff */
[----:B------:R-:W-:Y:S02]  /*2420*/  UISETP.GE.AND UP0, UPT, UR4, UR9, UPT ;  /* 0x000000090400728c */ /* 0x000fe4000bf06270 */
[----:B------:R-:W-:Y:S02]  /*2430*/  UIMAD.WIDE.U32 UR16, UR4, UR10, URZ ;  /* 0x0000000a041072a5 */ /* 0x000fe4000f8e00ff */
[----:B------:R-:W-:-:S02]  /*2440*/  UISETP.GE.OR UP0, UPT, UR7, UR12, UP0 ;  /* 0x0000000c0700728c */ /* 0x000fc40008706670 */
        /* <DEDUP_REMOVED lines=19> */
.L_x_40:
[----:B------:R-:W2:Y:S02]  /*2580*/  LDCU UR4, c[0x0][0xb30] ;  /* 0x00016600ff0477ac */ /* 0x000ea40008000800 */
[----:B--2---:R-:W-:-:S09]  /*2590*/  UISETP.NE.AND UP0, UPT, UR4, 0x1, UPT ;  /* 0x000000010400788c */ /* 0x004fd2000bf05270 */
[----:B------:R-:W-:Y:S05]  /*25a0*/  BRA.U UP0, `(.L_x_41) ;  /* 0x0000000100447547 */ /* 0x000fea000b800000 */
[----:B------:R-:W2:Y:S01]  /*25b0*/  LDCU.128 UR12, c[0x0][0xb10] ;  /* 0x00016200ff0c77ac */ /* 0x000ea20008000c00 */
[----:B------:R-:W3:Y:S01]  /*25c0*/  LDCU UR16, c[0x0][0xb0c] ;  /* 0x00016180ff1077ac */ /* 0x000ee20008000800 */
[----:B------:R-:W4:Y:S01]  /*25d0*/  LDCU UR17, c[0x0][0xb20] ;  /* 0x00016400ff1177ac */ /* 0x000f220008000800 */
[----:B--2---:R-:W-:Y:S02]  /*25e0*/  UIMAD.WIDE.U32 UR10, UR37, UR12, URZ ;  /* 0x0000000c250a72a5 */ /* 0x004fe4000f8e00ff */
[----:B------:R-:W-:Y:S02]  /*25f0*/  UIMAD.WIDE.U32 UR8, UR27, UR15, URZ ;  /* 0x0000000f1b0872a5 */ /* 0x000fe4000f8e00ff */
[----:B---3--:R-:W-:Y:S02]  /*2600*/  UISETP.NE.AND UP2, UPT, UR16, 0x1, UPT ;  /* 0x000000011000788c */ /* 0x008fe4000bf45270 */
[----:B------:R-:W-:Y:S01]  /*2610*/  UISETP.NE.AND UP0, UPT, UR14, 0x1, UPT ;  /* 0x000000010e00788c */ /* 0x000fe2000bf05270 */
[----:B------:R-:W-:-:S02]  /*2620*/  UMOV UR7, UR11 ;  /* 0x0000000b00077c82 */ /* 0x000fc40008000000 */
[----:B------:R-:W-:Y:S01]  /*2630*/  UMOV UR4, UR9 ;  /* 0x0000000900047c82 */ /* 0x000fe20008000000 */
[----:B------:R-:W-:Y:S02]  /*2640*/  USHF.R.U32.HI UR7, URZ, UR13, UR7 ;  /* 0x0000000dff077299 */ /* 0x000fe40008011607 */
[----:B----4-:R-:W-:Y:S02]  /*2650*/  USHF.R.U32.HI UR4, URZ, UR17, UR4 ;  /* 0x00000011ff047299 */ /* 0x010fe40008011604 */
[----:B------:R-:W-:Y:S02]  /*2660*/  USEL UR7, UR37, UR7, !UP2 ;  /* 0x0000000725077287 */ /* 0x000fe4000d000000 */
[----:B------:R-:W-:-:S04]  /*2670*/  USEL UR4, UR27, UR4, !UP0 ;  /* 0x000000041b047287 */ /* 0x000fc8000c000000 */
[----:B------:R-:W-:Y:S02]  /*2680*/  UIADD3 UR8, UPT, UPT, UR7, -UR4, URZ ;  /* 0x8000000407087290 */ /* 0x000fe4000fffe0ff */
[----:B------:R-:W-:Y:S02]  /*2690*/  UIADD3 UR4, UPT, UPT, -UR7, UR4, URZ ;  /* 0x0000000407047290 */ /* 0x000fe4000fffe1ff */
[----:B------:R-:W-:Y:S02]  /*26a0*/  UIMAD UR27, UR8, UR14, UR27 ;  /* 0x0000000e081b72a4 */ /* 0x000fe4000f8e021b */
[----:B------:R-:W-:-:S12]  /*26b0*/  UIMAD UR37, UR4, UR16, UR37 ;  /* 0x00000010042572a4 */ /* 0x000fd8000f8e0225 */
.L_x_41:
[----:B------:R-:W-:Y:S01]  /*26c0*/  VIADD R11, R11, 0x1 ;  /* 0x000000010b0b7836 */ /* 0x000fe20000000000 */
[----:B------:R-:W-:Y:S01]  /*26d0*/  R2UR UR4, R82 ;  /* 0x00000000520472ca */ /* 0x000fe200000e0000 */
[----:B------:R-:W-:Y:S01]  /*26e0*/  UIADD3 UR20, UPT, UPT, UR27, UR63, URZ ;  /* 0x0000003f1b147290 */ /* 0x000fe2000fffe0ff */
[----:B------:R-:W-:Y:S02]  /*26f0*/  PLOP3.LUT P1, PT, PT, PT, PT, 0x80, 0x8 ;  /* 0x000000000008781c */ /* 0x000fe40003f2f070 */
[----:B------:R-:W-:-:S04]  /*2700*/  ISETP.NE.AND P0, PT, R11, 0x2, PT ;  /* 0x000000020b00780c */ /* 0x000fc80003f05270 */
[----:B------:R-:W-:Y:S02]  /*2710*/  SEL R3, RZ, 0x1, P0 ;  /* 0x00000001ff037807 */ /* 0x000fe40000000000 */
[----:B------:R-:W-:Y:S02]  /*2720*/  SEL R11, R11, RZ, P0 ;  /* 0x000000ff0b0b7207 */ /* 0x000fe40000000000 */
[----:B------:R-:W-:Y:S01]  /*2730*/  LOP3.LUT R10, R10, R3, RZ, 0x3c, !PT ;  /* 0x000000030a0a7212 */ /* 0x000fe200078e3cff */
[----:B------:R-:W-:Y:S01]  /*2740*/  UIADD3 UR16, UPT, UPT, UR37, UR4, URZ ;  /* 0x0000000425107290 */ /* 0x000fe2000fffe0ff */
[----:B------:R-:W-:Y:S11]  /*2750*/  BRA.U UP1, `(.L_x_42) ;  /* 0xfffffff101407547 */ /* 0x000ff6000b83ffff */
[----:B------:R-:W-:Y:S01]  /*2760*/  UIADD3 UR6, UPT, UPT, UR6, 0x18, URZ ;  /* 0x0000001806067890 */ /* 0x000fe2000fffe0ff */
[----:B------:R-:W-:-:S03]  /*2770*/  SHF.L.U32 R3, R12, 0x1f, RZ ;  /* 0x0000001f0c037819 */ /* 0x000fc600000006ff */
[----:B------:R-:W-:-:S09]  /*2780*/  ULEA UR4, UR5, UR6, 0x3 ;  /* 0x0000000605047291 */ /* 0x000fd2000f8e18ff */
[----:B------:R-:W2:Y:S02]  /*2790*/  SYNCS.PHASECHK.TRANS64.TRYWAIT P0, [UR4], R3 ;  /* 0x00000003ff0075a7 */ /* 0x000ea40008001104 */
[----:B--2---:R-:W-:Y:S05]  /*27a0*/  @!P0 BRA `(.L_x_43) ;  /* 0x0000006c00548947 */ /* 0x004fea0003800000 */
.L_x_142:
[----:B------:R-:W-:-:S04]  /*27b0*/  UIADD3 UR4, UPT, UPT, UR5, 0x1, URZ ;  /* 0x0000000105047890 */ /* 0x000fc8000fffe0ff */
[----:B------:R-:W-:-:S04]  /*27c0*/  UISETP.NE.AND UP0, UPT, UR4, 0x3, UPT ;  /* 0x000000030400788c */ /* 0x000fc8000bf05270 */
[----:B------:R-:W-:Y:S02]  /*27d0*/  USEL UR7, URZ, 0x1, UP0 ;  /* 0x00000001ff077887 */ /* 0x000fe40008000000 */
[----:B------:R-:W-:-:S04]  /*27e0*/  USEL UR4, UR4, URZ, UP0 ;  /* 0x000000ff04047287 */ /* 0x000fc80008000000 */
[----:B------:R-:W-:Y:S01]  /*27f0*/  ULEA UR5, UR4, UR6, 0x3 ;  /* 0x0000000604057291 */ /* 0x000fe2000f8e18ff */
[----:B------:R-:W-:-:S04]  /*2800*/  LOP3.LUT R12, R12, UR7, RZ, 0x3c, !PT ;  /* 0x000000070c0c7c12 */ /* 0x000fc8000f8e3cff */
[----:B-1----:R-:W-:-:S04]  /*2810*/  SHF.L.U32 R3, R12, 0x1f, RZ ;  /* 0x0000001f0c037819 */ /* 0x002fc800000006ff */
[----:B------:R-:W1:Y:S02]  /*2820*/  SYNCS.PHASECHK.TRANS64.TRYWAIT P0, [UR5], R3 ;  /* 0x00000003ff0075a7 */ /* 0x000e640008001105 */
[----:B-1----:R-:W-:Y:S05]  /*2830*/  @!P0 BRA `(.L_x_44) ;  /* 0x0000006c00488947 */ /* 0x002fea0003800000 */
.L_x_144:
[----:B------:R-:W-:-:S04]  /*2840*/  UIADD3 UR4, UPT, UPT, UR4, 0x1, URZ ;  /* 0x0000000104047890 */ /* 0x000fc8000fffe0ff */
[----:B------:R-:W-:-:S04]  /*2850*/  UISETP.NE.AND UP0, UPT, UR4, 0x3, UPT ;  /* 0x000000030400788c */ /* 0x000fc8000bf05270 */
[----:B------:R-:W-:Y:S02]  /*2860*/  USEL UR5, URZ, 0x1, UP0 ;  /* 0x00000001ff057887 */ /* 0x000fe40008000000 */
[----:B------:R-:W-:-:S04]  /*2870*/  USEL UR4, UR4, URZ, UP0 ;  /* 0x000000ff04047287 */ /* 0x000fc80008000000 */
[----:B------:R-:W-:Y:S01]  /*2880*/  ULEA UR4, UR4, UR6, 0x3 ;  /* 0x0000000604047291 */ /* 0x000fe2000f8e18ff */
[----:B-1----:R-:W-:-:S04]  /*2890*/  LOP3.LUT R3, R12, UR5, RZ, 0x3c, !PT ;  /* 0x000000050c037c12 */ /* 0x002fc8000f8e3cff */
[----:B------:R-:W-:Y:S01]  /*28a0*/  SHF.L.U32 R3, R3, 0x1f, RZ ;  /* 0x0000001f03037819 */ /* 0x000fe200000006ff */
[----:B------:R-:W-:-:S07]  /*28b0*/  IMAD.U32 R0, RZ, RZ, UR4 ;  /* 0x00000004ff007e24 */ /* 0x000fce000f8e00ff */
.L_x_45:
[----:B-1----:R1:W2:Y:S02]  /*28c0*/  SYNCS.PHASECHK.TRANS64.TRYWAIT P0, [R0+URZ], R3 ;  /* 0x00000003000075a7 */ /* 0x0022a400080011ff */
[----:B--2---:R-:W-:Y:S05]  /*28d0*/  @!P0 NANOSLEEP.SYNCS 0x989680 ;  /* 0x009896800000895d */ /* 0x004fea0003900000 */
[----:B------:R-:W2:Y:S02]  /*28e0*/  @!P0 SYNCS.PHASECHK.TRANS64 P0, [R0+URZ], R3 ;  /* 0x00000003000085a7 */ /* 0x000ea400080010ff */
[----:B--2---:R-:W-:Y:S05]  /*28f0*/  @P0 EXIT ;  /* 0x000000000000094d */ /* 0x004fea0003800000 */
[----:B------:R-:W-:Y:S05]  /*2900*/  BRA `(.L_x_45) ;  /* 0xfffffffc00ec7947 */ /* 0x000fea000383ffff */
.L_x_22:
[----:B------:R-:W-:-:S04]  /*2910*/  UISETP.NE.AND UP0, UPT, UR47, URZ, UPT ;  /* 0x000000ff2f00728c */ /* 0x000fc8000bf05270 */
[----:B------:R-:W-:-:S09]  /*2920*/  UISETP.NE.OR UP0, UPT, UR17, 0x1, UP0 ;  /* 0x000000011100788c */ /* 0x000fd20008705670 */
[----:B------:R-:W-:Y:S05]  /*2930*/  BRA.U UP0, `(.L_x_46) ;  /* 0x0000000500487547 */ /* 0x000fea000b800000 */
[----:B------:R-:W-:Y:S01]  /*2940*/  ISETP.GE.U32.AND P2, PT, R0, 0x4, PT ;  /* 0x000000040000780c */ /* 0x000fe20003f46070 */
[----:B------:R-:W-:Y:S01]  /*2950*/  IMAD.MOV.U32 R12, RZ, RZ, 0x1 ;  /* 0x00000001ff0c7424 */ /* 0x000fe200078e00ff */
[----:B------:R-:W-:Y:S02]  /*2960*/  CS2R R10, SRZ ;  /* 0x00000000000a7805 */ /* 0x000fe4000001ff00 */
[----:B------:R-:W-:Y:S01]  /*2970*/  CS2R R8, SRZ ;  /* 0x0000000000087805 */ /* 0x000fe2000001ff00 */
[----:B------:R-:W-:Y:S01]  /*2980*/  UMOV UR6, 0x400 ;  /* 0x0000040000067882 */ /* 0x000fe20000000000 */
[----:B------:R-:W-:Y:S01]  /*2990*/  UMOV UR5, URZ ;  /* 0x000000ff00057c82 */ /* 0x000fe20008000000 */
[----:B------:R-:W-:-:S12]  /*29a0*/  ULEA UR6, UR47, UR6, 0x18 ;  /* 0x000000062f067291 */ /* 0x000fd8000f8ec0ff */
.L_x_50:
[----:B------:R-:W-:Y:S02]  /*29b0*/  LEA R2, R8, UR6, 0x3 ;  /* 0x0000000608027c11 */ /* 0x000fe4000f8e18ff */
[----:B------:R-:W-:-:S03]  /*29c0*/  SHF.L.U32 R5, R9, 0x1f, RZ ;  /* 0x0000001f09057819 */ /* 0x000fc600000006ff */
[----:B------:R-:W-:Y:S01]  /*29d0*/  VIADD R4, R2, 0xf0 ;  /* 0x000000f002047836 */ /* 0x000fe20000000000 */
[----:B------:R-:W1:Y:S02]  /*29e0*/  SYNCS.PHASECHK.TRANS64.TRYWAIT P0, [R2+URZ+0xe0], R5 ;  /* 0x0000e005020075a7 */ /* 0x000e6400080011ff */
[----:B-1----:R-:W-:Y:S05]  /*29f0*/  @!P0 BRA `(.L_x_47) ;  /* 0x0000006800f08947 */ /* 0x002fea0003800000 */
.L_x_145:
[----:B------:R-:W-:Y:S01]  /*2a00*/  ULEA UR4, UR5, UR6, 0x3 ;  /* 0x0000000605047291 */ /* 0x000fe2000f8e18ff */
[----:B------:R-:W-:Y:S02]  /*2a10*/  PRMT R4, RZ, 0x654, R4 ;  /* 0x00000654ff047816 */ /* 0x000fe40000000004 */
[----:B-1----:R-:W-:Y:S01]  /*2a20*/  SHF.L.U32 R5, R12, 0x1f, RZ ;  /* 0x0000001f0c057819 */ /* 0x002fe200000006ff */
[----:B------:R-:W-:Y:S01]  /*2a30*/  UIADD3 UR7, UPT, UPT, UR4, 0x80, URZ ;  /* 0x0000008004077890 */ /* 0x000fe2000fffe0ff */
[----:B------:R1:W-:Y:S05]  /*2a40*/  SYNCS.ARRIVE.TRANS64.RED.A1T0 RZ, [R4+URZ], RZ ;  /* 0x000000ff04ff79a7 */ /* 0x0003ea00081004ff */
[----:B------:R-:W-:Y:S01]  /*2a50*/  IMAD.U32 R7, RZ, RZ, UR7 ;  /* 0x00000007ff077e24 */ /* 0x000fe2000f8e00ff */
[----:B------:R-:W2:Y:S04]  /*2a60*/  SYNCS.PHASECHK.TRANS64.TRYWAIT P0, [UR4+0x90], R5 ;  /* 0x00009005ff0075a7 */ /* 0x000ea80008001104 */
[----:B------:R-:W-:Y:S01]  /*2a70*/  PRMT R6, R0, 0x654, R7 ;  /* 0x0000065400067816 */ /* 0x000fe20000000007 */
[----:B-1----:R-:W-:Y:S01]  /*2a80*/  @!P2 IMAD.MOV.U32 R4, RZ, RZ, 0x10 ;  /* 0x00000010ff04a424 */ /* 0x002fe200078e00ff */
[----:B--2---:R-:W-:Y:S06]  /*2a90*/  @!P0 BRA `(.L_x_48) ;  /* 0x0000006800dc8947 */ /* 0x004fec0003800000 */
.L_x_147:
[----:B------:R-:W-:Y:S01]  /*2aa0*/  ULEA UR8, UR5, UR6, 0x4 ;  /* 0x0000000605087291 */ /* 0x000fe2000f8e20ff */
[----:B------:R-:W-:Y:S01]  /*2ab0*/  SEL R3, R6, R3, !P2 ;  /* 0x0000000306037207 */ /* 0x000fe20005000000 */
[----:B------:R-:W-:Y:S01]  /*2ac0*/  UIADD3 UR9, UPT, UPT, UR4, 0x80, URZ ;  /* 0x0000008004097890 */ /* 0x000fe2000fffe0ff */
[----:B-1----:R-:W-:Y:S01]  /*2ad0*/  LEA R2, R11, UR6, 0x3 ;  /* 0x000000060b027c11 */ /* 0x002fe2000f8e18ff */
[----:B------:R-:W-:Y:S01]  /*2ae0*/  UIADD3 UR8, UPT, UPT, UR8, 0x110, URZ ;  /* 0x0000011008087890 */ /* 0x000fe2000fffe0ff */
[----:B------:R-:W-:Y:S01]  /*2af0*/  SHF.L.U32 R5, R10, 0x1f, RZ ;  /* 0x0000001f0a057819 */ /* 0x000fe200000006ff */
[----:B------:R1:W-:Y:S01]  /*2b00*/  @!P2 SYNCS.ARRIVE.TRANS64.RED RZ, [R3+URZ], R4 ;  /* 0x0000000403ffa9a7 */ /* 0x0003e200080004ff */
[----:B------:R-:W-:Y:S01]  /*2b10*/  UIADD3 UR4, UPT, UPT, UR5, 0x1, URZ ;  /* 0x0000000105047890 */ /* 0x000fe2000fffe0ff */
[----:B------:R-:W-:-:S03]  /*2b20*/  VIADD R8, R8, 0x1 ;  /* 0x0000000108087836 */ /* 0x000fc60000000000 */
[----:B------:R-:W-:Y:S02]  /*2b30*/  UISETP.NE.AND UP0, UPT, UR4, 0x2, UPT ;  /* 0x000000020400788c */ /* 0x000fe4000bf05270 */
[----:B------:R-:W-:Y:S06]  /*2b40*/  UGETNEXTWORKID.BROADCAST [UR8], [UR9] ;  /* 0x00000000080073ca */ /* 0x000fec0008000100 */
[----:B------:R-:W-:Y:S01]  /*2b50*/  USEL UR7, URZ, 0x1, UP0 ;  /* 0x00000001ff077887 */ /* 0x000fe20008000000 */
[----:B------:R-:W-:Y:S01]  /*2b60*/  ISETP.NE.AND P0, PT, R8, 0x2, PT ;  /* 0x000000020800780c */ /* 0x000fe20003f05270 */
[----:B------:R-:W-:Y:S01]  /*2b70*/  USEL UR5, UR4, URZ, UP0 ;  /* 0x000000ff04057287 */ /* 0x000fe20008000000 */
[----:B------:R-:W2:Y:S03]  /*2b80*/  SYNCS.PHASECHK.TRANS64.TRYWAIT P1, [R2+URZ+0x80], R5 ;  /* 0x00008005020075a7 */ /* 0x000ea600080211ff */
[----:B------:R-:W-:Y:S01]  /*2b90*/  LOP3.LUT R12, R12, UR7, RZ, 0x3c, !PT ;  /* 0x000000070c0c7c12 */ /* 0x000fe2000f8e3cff */
[----:B-12---:R-:W-:Y:S07]  /*2ba0*/  @!P1 BRA `(.L_x_49) ;  /* 0x0000006800b09947 */ /* 0x006fee0003800000 */
.L_x_148:
[C---:B------:R-:W-:Y:S01]  /*2bb0*/  LEA R4, R11.reuse, UR6, 0x4 ;  /* 0x000000060b047c11 */ /* 0x040fe2000f8e20ff */
[----:B-1----:R-:W-:Y:S01]  /*2bc0*/  VIADD R2, R2, 0x90 ;  /* 0x0000009002027836 */ /* 0x002fe20000000000 */
[----:B------:R-:W-:Y:S01]  /*2bd0*/  SEL R8, R8, RZ, P0 ;  /* 0x000000ff08087207 */ /* 0x000fe20000000000 */
[----:B------:R-:W-:-:S03]  /*2be0*/  VIADD R11, R11, 0x1 ;  /* 0x000000010b0b7836 */ /* 0x000fc60000000000 */
[----:B------:R-:W1:Y:S01]  /*2bf0*/  LDS.128 R4, [R4+0x110] ;  /* 0x0001100004047984 */ /* 0x000e620000000c00 */
[----:B------:R-:W-:Y:S02]  /*2c00*/  PRMT R2, RZ, 0x654, R2 ;  /* 0x00000654ff027816 */ /* 0x000fe40000000002 */
[C---:B------:R-:W-:Y:S01]  /*2c10*/  ISETP.NE.AND P1, PT, R11.reuse, 0x2, PT ;  /* 0x000000020b00780c */ /* 0x040fe20003f25270 */
[----:B------:R-:W-:Y:S01]  /*2c20*/  @!PT LDS RZ, [RZ] ;  /* 0x00000000fffff984 */ /* 0x000fe20000000800 */
[----:B------:R-:W-:Y:S01]  /*2c30*/  @!PT LDS RZ, [RZ] ;  /* 0x00000000fffff984 */ /* 0x000fe20000000800 */
[----:B------:R-:W-:Y:S01]  /*2c40*/  @!PT LDS RZ, [RZ] ;  /* 0x00000000fffff984 */ /* 0x000fe20000000800 */
[----:B------:R-:W-:Y:S01]  /*2c50*/  @!PT LDS RZ, [RZ] ;  /* 0x00000000fffff984 */ /* 0x000fe20000000800 */
[----:B------:R2:W-:Y:S06]  /*2c60*/  MEMBAR.ALL.CTA ;  /* 0x0000000000007992 */ /* 0x0005ec0000008000 */
[----:B--2---:R-:W2:Y:S01]  /*2c70*/  FENCE.VIEW.ASYNC.S ;  /* 0x00000000000073c6 */ /* 0x004ea20000000000 */
[----:B------:R-:W-:Y:S01]  /*2c80*/  SEL R11, R11, RZ, P1 ;  /* 0x000000ff0b0b7207 */ /* 0x000fe20000800000 */
[----:B--2---:R2:W-:Y:S01]  /*2c90*/  SYNCS.ARRIVE.TRANS64.RED.A1T0 RZ, [R2+URZ], RZ ;  /* 0x000000ff02ff79a7 */ /* 0x0045e200081004ff */
[----:B-1----:R-:W-:-:S02]  /*2ca0*/  LOP3.LUT P3, RZ, R6, 0x1, RZ, 0xc0, !PT ;  /* 0x0000000106ff7812 */ /* 0x002fc4000786c0ff */
[----:B------:R-:W-:-:S04]  /*2cb0*/  SEL R5, RZ, 0x1, P1 ;  /* 0x00000001ff057807 */ /* 0x000fc80000800000 */
[----:B------:R-:W-:Y:S02]  /*2cc0*/  LOP3.LUT R10, R10, R5, RZ, 0x3c, !PT ;  /* 0x000000050a0a7212 */ /* 0x000fe400078e3cff */
[----:B--2---:R-:W-:-:S04]  /*2cd0*/  SEL R2, RZ, 0x1, P0 ;  /* 0x00000001ff027807 */ /* 0x004fc80000000000 */
[----:B------:R-:W-:Y:S01]  /*2ce0*/  LOP3.LUT R9, R9, R2, RZ, 0x3c, !PT ;  /* 0x0000000209097212 */ /* 0x000fe200078e3cff */
[----:B------:R-:W-:Y:S06]  /*2cf0*/  @P3 BRA `(.L_x_50) ;  /* 0xfffffffc002c3947 */ /* 0x000fec000383ffff */
[----:B------:R-:W-:Y:S01]  /*2d00*/  ULEA UR4, UR5, UR6, 0x3 ;  /* 0x0000000605047291 */ /* 0x000fe2000f8e18ff */
[----:B------:R-:W-:-:S08]  /*2d10*/  SHF.L.U32 R3, R12, 0x1f, RZ ;  /* 0x0000001f0c037819 */ /* 0x000fd000000006ff */
[----:B------:R-:W1:Y:S02]  /*2d20*/  SYNCS.PHASECHK.TRANS64 P0, [UR4+0x90], R3 ;  /* 0x00009003ff0075a7 */ /* 0x000e640008001004 */
[----:B-1----:R-:W-:Y:S05]  /*2d30*/  @P0 BRA `(.L_x_51) ;  /* 0x0000000000080947 */ /* 0x002fea0003800000 */
[----:B------:R-:W1:Y:S02]  /*2d40*/  SYNCS.PHASECHK.TRANS64.TRYWAIT P0, [UR4+0x90], R3 ;  /* 0x00009003ff0075a7 */ /* 0x000e640008001104 */
[----:B-1----:R-:W-:Y:S05]  /*2d50*/  @!P0 BRA `(.L_x_52) ;  /* 0x0000006800588947 */ /* 0x002fea0003800000 */
.L_x_51:
[----:B------:R-:W-:-:S04]  /*2d60*/  UIADD3 UR7, UPT, UPT, UR5, 0x1, URZ ;  /* 0x0000000105077890 */ /* 0x000fc8000fffe0ff */
[----:B------:R-:W-:-:S04]  /*2d70*/  UISETP.NE.AND UP0, UPT, UR7, 0x2, UPT ;  /* 0x000000020700788c */ /* 0x000fc8000bf05270 */
[----:B------:R-:W-:Y:S02]  /*2d80*/  USEL UR8, URZ, 0x1, UP0 ;  /* 0x00000001ff087887 */ /* 0x000fe40008000000 */
[----:B------:R-:W-:-:S04]  /*2d90*/  USEL UR7, UR7, URZ, UP0 ;  /* 0x000000ff07077287 */ /* 0x000fc80008000000 */
[----:B------:R-:W-:Y:S01]  /*2da0*/  ULEA UR7, UR7, UR6, 0x3 ;  /* 0x0000000607077291 */ /* 0x000fe2000f8e18ff */
[----:B-1----:R-:W-:-:S04]  /*2db0*/  LOP3.LUT R3, R12, UR8, RZ, 0x3c, !PT ;  /* 0x000000080c037c12 */ /* 0x002fc8000f8e3cff */
[----:B------:R-:W-:-:S04]  /*2dc0*/  SHF.L.U32 R0, R3, 0x1f, RZ ;  /* 0x0000001f03007819 */ /* 0x000fc800000006ff */
[----:B------:R-:W1:Y:S02]  /*2dd0*/  SYNCS.PHASECHK.TRANS64 P0, [UR7+0x90], R0 ;  /* 0x00009000ff0075a7 */ /* 0x000e640008001007 */
[----:B-1----:R-:W-:Y:S05]  /*2de0*/  @P0 EXIT ;  /* 0x000000000000094d */ /* 0x002fea0003800000 */
[----:B------:R-:W-:Y:S02]  /*2df0*/  SHF.L.U32 R3, R3, 0x1f, RZ ;  /* 0x0000001f03037819 */ /* 0x000fe400000006ff */
[----:B------:R-:W-:-:S07]  /*2e00*/  MOV R0, UR7 ;  /* 0x0000000700007c02 */ /* 0x000fce0008000f00 */
.L_x_53:
[----:B-1----:R1:W2:Y:S02]  /*2e10*/  SYNCS.PHASECHK.TRANS64.TRYWAIT P0, [R0+URZ+0x90], R3 ;  /* 0x00009003000075a7 */ /* 0x0022a400080011ff */
[----:B--2---:R-:W-:Y:S05]  /*2e20*/  @!P0 NANOSLEEP.SYNCS 0x989680 ;  /* 0x009896800000895d */ /* 0x004fea0003900000 */
[----:B------:R-:W2:Y:S02]  /*2e30*/  @!P0 SYNCS.PHASECHK.TRANS64 P0, [R0+URZ+0x90], R3 ;  /* 0x00009003000085a7 */ /* 0x000ea400080010ff */
[----:B--2---:R-:W-:Y:S05]  /*2e40*/  @P0 EXIT ;  /* 0x000000000000094d */ /* 0x004fea0003800000 */
[----:B------:R-:W-:Y:S05]  /*2e50*/  BRA `(.L_x_53) ;  /* 0xfffffffc00ec7947 */ /* 0x000fea000383ffff */
.L_x_46:
[----:B------:R-:W-:Y:S05]  /*2e60*/  BRA.U UP4, `(.L_x_54) ;  /* 0x0000000d04bc7547 */ /* 0x000fea000b800000 */
[----:B------:R-:W-:Y:S01]  /*2e70*/  UMOV UR4, 0x40 ;  /* 0x0000004000047882 */ /* 0x000fe20000000000 */
[----:B------:R-:W-:Y:S01]  /*2e80*/  NOP ;  /* 0x0000000000007918 */ /* 0x000fe20000000000 */
[----:B------:R-:W-:Y:S01]  /*2e90*/  ULEA UR5, UR47, UR4, 0x18 ;  /* 0x000000042f057291 */ /* 0x000fe2000f8ec0ff */
[----:B------:R-:W-:Y:S02]  /*2ea0*/  UMOV UR6, 0x400 ;  /* 0x0000040000067882 */ /* 0x000fe40000000000 */
[----:B------:R-:W-:-:S06]  /*2eb0*/  ULEA UR6, UR47, UR6, 0x18 ;  /* 0x000000062f067291 */ /* 0x000fcc000f8ec0ff */
[----:B------:R-:W1:Y:S02]  /*2ec0*/  LDS.U8 R0, [UR5+0x1c] ;  /* 0x00001c05ff007984 */ /* 0x000e640008000000 */
[----:B-1----:R-:W-:-:S13]  /*2ed0*/  ISETP.NE.AND P0, PT, R0, RZ, PT ;  /* 0x000000ff0000720c */ /* 0x002fda0003f05270 */
[----:B------:R-:W-:Y:S05]  /*2ee0*/  @P0 BRA `(.L_x_55) ;  /* 0x0000000000580947 */ /* 0x000fea0003800000 */
[----:B------:R-:W-:-:S13]  /*2ef0*/  ELECT P0, URZ, PT ;  /* 0x0000000000ff782f */ /* 0x000fda0003800000 */
[----:B------:R-:W-:Y:S05]  /*2f00*/  @!P0 BRA `(.L_x_56) ;  /* 0x0000000000608947 */ /* 0x000fea0003800000 */
[----:B------:R-:W-:Y:S01]  /*2f10*/  UMOV UR4, 0x10 ;  /* 0x0000001000047882 */ /* 0x000fe20000000000 */
[----:B------:R-:W-:Y:S01]  /*2f20*/  HFMA2 R0, -RZ, RZ, 0, 5.9604644775390625e-08 ;  /* 0x00000001ff007431 */ /* 0x000fe200000001ff */
[----:B------:R-:W-:-:S03]  /*2f30*/  MOV R3, 0xffff ;  /* 0x0000ffff00037802 */ /* 0x000fc60000000f00 */
[----:B------:R-:W-:Y:S04]  /*2f40*/  DEPBAR.LE SB1, 0x36 ;  /* 0x00009d800000791a */ /* 0x000fe80000000000 */
[----:B------:R-:W1:Y:S02]  /*2f50*/  UTCATOMSWS.FIND_AND_SET.ALIGN UP0, UR4, UR4 ;  /* 0x00000004000475e3 */ /* 0x000e640008000800 */
[----:B-1----:R-:W-:Y:S01]  /*2f60*/  MOV R4, UR4 ;  /* 0x0000000400047c02 */ /* 0x002fe20008000f00 */
[----:B------:R-:W-:Y:S06]  /*2f70*/  BRA.U UP0, `(.L_x_57) ;  /* 0x0000000100187547 */ /* 0x000fec000b800000 */
.L_x_58:
[----:B------:R-:W-:Y:S05]  /*2f80*/  NANOSLEEP 0x64 ;  /* 0x000000640000795d */ /* 0x000fea0003800000 */
[----:B------:R-:W-:-:S05]  /*2f90*/  UMOV UR4, 0x10 ;  /* 0x0000001000047882 */ /* 0x000fca0000000000 */
[----:B------:R-:W-:Y:S04]  /*2fa0*/  DEPBAR.LE SB1, 0x36 ;  /* 0x00009d800000791a */ /* 0x000fe80000000000 */
[----:B------:R-:W1:Y:S02]  /*2fb0*/  UTCATOMSWS.FIND_AND_SET.ALIGN UP0, UR4, UR4 ;  /* 0x00000004000475e3 */ /* 0x000e640008000800 */
[----:B-1----:R-:W-:Y:S01]  /*2fc0*/  MOV R4, UR4 ;  /* 0x0000000400047c02 */ /* 0x002fe20008000f00 */
[----:B------:R-:W-:Y:S05]  /*2fd0*/  BRA.U !UP0, `(.L_x_58) ;  /* 0xfffffffd08e87547 */ /* 0x000fea000b83ffff */
.L_x_57:
[-C--:B------:R-:W-:Y:S02]  /*2fe0*/  SHF.L.U32 R3, R3, R4.reuse, RZ ;  /* 0x0000000403037219 */ /* 0x080fe400000006ff */
[----:B------:R-:W-:Y:S01]  /*2ff0*/  SHF.L.U32 R0, R0, R4, RZ ;  /* 0x0000000400007219 */ /* 0x000fe200000006ff */
[----:B------:R-:W-:Y:S02]  /*3000*/  IMAD.SHL.U32 R4, R4, 0x20, RZ ;  /* 0x0000002004047824 */ /* 0x000fe400078e00ff */
[----:B------:R1:W-:Y:S04]  /*3010*/  ATOMS.OR RZ, [UR5+0x14], R3 ;  /* 0x00001403ffff798c */ /* 0x0003e8000b000005 */
[----:B------:R1:W-:Y:S04]  /*3020*/  ATOMS.OR RZ, [UR5+0x18], R0 ;  /* 0x00001800ffff798c */ /* 0x0003e8000b000005 */
[----:B------:R1:W-:Y:S01]  /*3030*/  STS [UR6+0x130], R4 ;  /* 0x00013004ff007988 */ /* 0x0003e20008000806 */
[----:B------:R-:W-:Y:S05]  /*3040*/  BRA `(.L_x_56) ;  /* 0x0000000000107947 */ /* 0x000fea0003800000 */
.L_x_55:
[----:B------:R-:W-:Y:S02]  /*3050*/  MOV R0, 0xffffffff ;  /* 0xffffffff00007802 */ /* 0x000fe40000000f00 */
[----:B------:R-:W-:-:S03]  /*3060*/  MOV R4, 0x3090 ;  /* 0x0000309000047802 */ /* 0x000fc60000000f00 */
[----:B------:R1:W-:Y:S04]  /*3070*/  STS [UR6+0x130], R0 ;  /* 0x00013000ff007988 */ /* 0x0003e80008000806 */
[----:B-1---5:R-:W-:Y:S05]  /*3080*/  CALL.REL.NOINC `($__internal_1_$__cuda_sm10x_tcgen05_guardrail_trap_phase_invalid_during_alloc) ;  /* 0x0000006c00a47944 */ /* 0x022fea0003c00000 */
.L_x_56:
[----:B------:R-:W-:Y:S05]  /*3090*/  WARPSYNC.ALL ;  /* 0x0000000000007948 */ /* 0x000fea0003800000 */
[----:B------:R-:W2:Y:S01]  /*30a0*/  S2UR UR4, SR_CgaCtaId ;  /* 0x00000000000479c3 */ /* 0x000ea20000008800 */
[----:B------:R-:W-:Y:S01]  /*30b0*/  UMOV UR26, 0x400 ;  /* 0x00000400001a7882 */ /* 0x000fe20000000000 */
[----:B------:R-:W-:-:S06]  /*30c0*/  NOP ;  /* 0x0000000000007918 */ /* 0x000fcc0000000000 */
[----:B------:R-:W-:Y:S06]  /*30d0*/  BAR.ARV 0x6, 0xa0 ;  /* 0x0182800000007b1d */ /* 0x000fec0000002000 */
[----:B------:R-:W3:Y:S01]  /*30e0*/  LDCU UR5, c[0x0][0x38c] ;  /* 0x00007180ff0577ac */ /* 0x000ee20008000800 */
[----:B------:R-:W-:Y:S01]  /*30f0*/  LOP3.LUT R2, R2, 0xffff, RZ, 0xc0, !PT ;  /* 0x0000ffff02027812 */ /* 0x000fe200078ec0ff */
[----:B------:R-:W-:Y:S01]  /*3100*/  IMAD.MOV.U32 R11, RZ, RZ, 0x1 ;  /* 0x00000001ff0b7424 */ /* 0x000fe200078e00ff */
[----:B------:R-:W-:Y:S01]  /*3110*/  CS2R R8, SRZ ;  /* 0x0000000000087805 */ /* 0x000fe2000001ff00 */
[----:B------:R-:W4:Y:S01]  /*3120*/  LDCU UR7, c[0x0][0x38c] ;  /* 0x00007180ff0777ac */ /* 0x000f220008000800 */
[----:B------:R-:W-:Y:S01]  /*3130*/  R2UR UR27, R2 ;  /* 0x00000000021b72ca */ /* 0x000fe200000e0000 */
[----:B------:R-:W-:Y:S01]  /*3140*/  IMAD.MOV.U32 R10, RZ, RZ, RZ ;  /* 0x000000ffff0a7224 */ /* 0x000fe200078e00ff */
[----:B------:R-:W-:Y:S01]  /*3150*/  UMOV UR31, URZ ;  /* 0x000000ff001f7c82 */ /* 0x000fe20008000000 */
[----:B------:R-:W-:Y:S01]  /*3160*/  UMOV UR22, URZ ;  /* 0x000000ff00167c82 */ /* 0x000fe20008000000 */
[----:B--2---:R-:W-:Y:S01]  /*3170*/  ULEA UR26, UR4, UR26, 0x18 ;  /* 0x0000001a041a7291 */ /* 0x004fe2000f8ec0ff */
[----:B------:R-:W-:Y:S01]  /*3180*/  UMOV UR38, 0x0 ;  /* 0x0000000000267882 */ /* 0x000fe20000000000 */
[----:B------:R-:W-:-:S02]  /*3190*/  UMOV UR39, 0x8200010 ;  /* 0x0820001000277882 */ /* 0x000fc40000000000 */
[----:B------:R-:W-:Y:S02]  /*31a0*/  UIADD3 UR4, UPT, UPT, UR26, 0x8400, URZ ;  /* 0x000084001a047890 */ /* 0x000fe4000fffe0ff */
[----:B------:R-:W-:Y:S02]  /*31b0*/  UIADD3 UR6, UPT, UPT, UR26, 0x14400, URZ ;  /* 0x000144001a067890 */ /* 0x000fe4000fffe0ff */
[----:B---3--:R-:W-:Y:S01]  /*31c0*/  UIADD3 UR5, UPT, UPT, UR5, 0x3f, URZ ;  /* 0x0000003f05057890 */ /* 0x008fe2000fffe0ff */
[----:B-1----:R-:W1:Y:S01]  /*31d0*/  LDS R0, [UR26+0x130] ;  /* 0x0001301aff007984 */ /* 0x002e620008000800 */
[----:B------:R-:W-:Y:S01]  /*31e0*/  UMOV UR36, 0x0 ;  /* 0x0000000000247882 */ /* 0x000fe20000000000 */
[----:B------:R-:W-:Y:S01]  /*31f0*/  UMOV UR37, 0x8200010 ;  /* 0x0820001000257882 */ /* 0x000fe20000000000 */
[----:B------:R-:W-:Y:S02]  /*3200*/  USHF.R.S32.HI UR40, URZ, 0x1f, UR5 ;  /* 0x0000001fff287899 */ /* 0x000fe40008011405 */
[----:B----4-:R-:W-:-:S02]  /*3210*/  UISETP.GE.AND UP4, UPT, UR7, 0x1, UPT ;  /* 0x000000010700788c */ /* 0x010fc4000bf86270 */
[----:B------:R-:W-:Y:S02]  /*3220*/  ULEA.HI UR40, UR40, UR5, URZ, 0x6 ;  /* 0x0000000528287291 */ /* 0x000fe4000f8f30ff */
[----:B------:R-:W-:Y:S02]  /*3230*/  USHF.R.U32.HI UR5, URZ, 0x4, UR4 ;  /* 0x00000004ff057899 */ /* 0x000fe40008011604 */
[----:B------:R-:W-:Y:S02]  /*3240*/  USHF.R.S32.HI UR40, URZ, 0x6, UR40 ;  /* 0x00000006ff287899 */ /* 0x000fe40008011428 */
[----:B------:R-:W-:Y:S02]  /*3250*/  USHF.R.U32.HI UR4, URZ, 0x4, UR6 ;  /* 0x00000004ff047899 */ /* 0x000fe40008011606 */
[----:B------:R-:W-:Y:S02]  /*3260*/  UISETP.LT.AND UP0, UPT, UR40, 0x1, UPT ;  /* 0x000000012800788c */ /* 0x000fe4000bf01270 */
[----:B------:R-:W-:-:S02]  /*3270*/  ULOP3.LUT UR5, UR5, 0x3fff, URZ, 0xc0, !UPT ;  /* 0x00003fff05057892 */ /* 0x000fc4000f8ec0ff */
[----:B------:R-:W-:Y:S02]  /*3280*/  ULOP3.LUT UR4, UR4, 0x3fff, URZ, 0xc0, !UPT ;  /* 0x00003fff04047892 */ /* 0x000fe4000f8ec0ff */
[----:B------:R-:W-:Y:S02]  /*3290*/  USEL UR41, UR40, 0x1, !UP0 ;  /* 0x0000000128297887 */ /* 0x000fe4000c000000 */
[----:B------:R-:W-:Y:S02]  /*32a0*/  ULOP3.LUT UR28, UR5, 0x10000, URZ, 0xfc, !UPT ;  /* 0x00010000051c7892 */ /* 0x000fe4000f8efcff */
[----:B------:R-:W-:Y:S02]  /*32b0*/  ULOP3.LUT UR29, UR4, 0x10000, URZ, 0xfc, !UPT ;  /* 0x00010000041d7892 */ /* 0x000fe4000f8efcff */
[----:B------:R-:W-:Y:S01]  /*32c0*/  UIADD3 UR41, UPT, UPT, -UR41, URZ, URZ ;  /* 0x000000ff29297290 */ /* 0x000fe2000fffe1ff */
[----:B------:R-:W-:Y:S01]  /*32d0*/  UMOV UR34, 0x0 ;  /* 0x0000000000227882 */ /* 0x000fe20000000000 */
[----:B------:R-:W-:Y:S01]  /*32e0*/  UMOV UR35, 0x8200010 ;  /* 0x0820001000237882 */ /* 0x000fe20000000000 */
[----:B------:R-:W-:Y:S01]  /*32f0*/  UMOV UR32, 0x0 ;  /* 0x0000000000207882 */ /* 0x000fe20000000000 */
[----:B------:R-:W-:Y:S01]  /*3300*/  UMOV UR33, 0x8200010 ;  /* 0x0820001000217882 */ /* 0x000fe20000000000 */
[----:B-1----:R-:W-:-:S15]  /*3310*/  R2UR UR42, R0 ;  /* 0x00000000002a72ca */ /* 0x002fde00000e0000 */
.L_x_65:
[----:B------:R-:W-:Y:S02]  /*3320*/  LEA R0, R10, UR26, 0x3 ;  /* 0x0000001a0a007c11 */ /* 0x000fe4000f8e18ff */
[----:B------:R-:W-:Y:S02]  /*3330*/  SHF.L.U32 R5, R9, 0x1f, RZ ;  /* 0x0000001f09057819 */ /* 0x000fe400000006ff */
[----:B------:R-:W-:Y:S01]  /*3340*/  PLOP3.LUT P0, PT, PT, PT, UP4, 0x80, 0x8 ;  /* 0x000000000008781c */ /* 0x000fe20003f0f048 */
[----:B------:R-:W-:Y:S01]  /*3350*/  VIADD R3, R0, 0x90 ;  /* 0x0000009000037836 */ /* 0x000fe20000000000 */
[----:B-1----:R-:W1:Y:S02]  /*3360*/  SYNCS.PHASECHK.TRANS64.TRYWAIT P1, [R0+URZ+0x80], R5 ;  /* 0x00008005000075a7 */ /* 0x002e6400080211ff */
[----:B-1-3--:R-:W-:Y:S09]  /*3370*/  @!P1 BRA `(.L_x_59) ;  /* 0x0000006000e89947 */ /* 0x00aff20003800000 */
.L_x_150:
[----:B------:R-:W-:Y:S01]  /*3380*/  LEA R4, R10, UR26, 0x4 ;  /* 0x0000001a0a047c11 */ /* 0x000fe2000f8e20ff */
[----:B------:R-:W-:Y:S01]  /*3390*/  @UP4 ULEA UR4, UR22, UR26, 0x3 ;  /* 0x0000001a16044291 */ /* 0x000fe2000f8e18ff */
[----:B------:R-:W-:Y:S01]  /*33a0*/  PLOP3.LUT P2, PT, PT, PT, PT, 0x80, 0x8 ;  /* 0x000000000008781c */ /* 0x000fe20003f4f070 */
[----:B------:R-:W-:Y:S01]  /*33b0*/  ULEA UR30, UR31, UR26, 0x3 ;  /* 0x0000001a1f1e7291 */ /* 0x000fe2000f8e18ff */
[----:B------:R-:W-:Y:S01]  /*33c0*/  PRMT R3, RZ, 0x654, R3 ;  /* 0x00000654ff037816 */ /* 0x000fe20000000003 */
[----:B------:R-:W-:Y:S01]  /*33d0*/  ULEA UR11, UR31, UR42, 0x7 ;  /* 0x0000002a1f0b7291 */ /* 0x000fe2000f8e38ff */
[----:B-1----:R-:W1:Y:S01]  /*33e0*/  LDS.128 R4, [R4+0x110] ;  /* 0x0001100004047984 */ /* 0x002e620000000c00 */
[----:B------:R-:W-:Y:S02]  /*33f0*/  @P0 SHF.L.U32 R2, R8, 0x1f, RZ ;  /* 0x0000001f08020819 */ /* 0x000fe400000006ff */
[----:B------:R-:W-:Y:S01]  /*3400*/  SHF.L.U32 R0, R11, 0x1f, RZ ;  /* 0x0000001f0b007819 */ /* 0x000fe200000006ff */
[----:B------:R-:W-:Y:S01]  /*3410*/  @!PT LDS RZ, [RZ] ;  /* 0x00000000fffff984 */ /* 0x000fe20000000800 */
[----:B------:R-:W-:Y:S01]  /*3420*/  @!PT LDS RZ, [RZ] ;  /* 0x00000000fffff984 */ /* 0x000fe20000000800 */
[----:B------:R-:W-:Y:S01]  /*3430*/  @!PT LDS RZ, [RZ] ;  /* 0x00000000fffff984 */ /* 0x000fe20000000800 */
[----:B------:R-:W-:Y:S01]  /*3440*/  @!PT LDS RZ, [RZ] ;  /* 0x00000000fffff984 */ /* 0x000fe20000000800 */
[----:B------:R2:W-:Y:S06]  /*3450*/  MEMBAR.ALL.CTA ;  /* 0x0000000000007992 */ /* 0x0005ec0000008000 */
[----:B--2---:R-:W2:Y:S02]  /*3460*/  FENCE.VIEW.ASYNC.S ;  /* 0x00000000000073c6 */ /* 0x004ea40000000000 */
[----:B--2---:R2:W-:Y:S01]  /*3470*/  SYNCS.ARRIVE.TRANS64.RED.A1T0 RZ, [R3+URZ], RZ ;  /* 0x000000ff03ff79a7 */ /* 0x0045e200081004ff */
[----:B------:R2:W3:Y:S01]  /*3480*/  @P0 SYNCS.PHASECHK.TRANS64.TRYWAIT P2, [UR4], R2 ;  /* 0x00000002ff0005a7 */ /* 0x0004e20008041104 */
[----:B-1----:R-:W-:Y:S01]  /*3490*/  LOP3.LUT P1, RZ, R6, 0x1, RZ, 0xc0, !PT ;  /* 0x0000000106ff7812 */ /* 0x002fe2000782c0ff */
[----:B------:R-:W1:Y:S02]  /*34a0*/  SYNCS.PHASECHK.TRANS64.TRYWAIT P0, [UR30+0xc0], R0 ;  /* 0x0000c000ff0075a7 */ /* 0x000e64000800111e */
[----:B-123--:R-:W-:Y:S10]  /*34b0*/  @!P0 BRA `(.L_x_60) ;  /* 0x0000006000ac8947 */ /* 0x00eff40003800000 */
.L_x_152:
[----:B------:R-:W-:Y:S01]  /*34c0*/  IADD3 R10, PT, PT, R10, 0x1, RZ ;  /* 0x000000010a0a7810 */ /* 0x000fe20007ffe0ff */
[----:B------:R-:W-:Y:S06]  /*34d0*/  BRA.U !UP4, `(.L_x_61) ;  /* 0x000000010cc07547 */ /* 0x000fec000b800000 */
[----:B------:R-:W-:Y:S01]  /*34e0*/  UPLOP3.LUT UP2, UPT, UPT, UPT, UPT, 0x40, 0x4 ;  /* 0x000000000004789c */ /* 0x000fe20003f4e870 */
[----:B------:R-:W-:Y:S01]  /*34f0*/  UMOV UR24, UR41 ;  /* 0x0000002900187c82 */ /* 0x000fe20008000000 */
[----:B------:R-:W-:Y:S01]  /*3500*/  UMOV UR23, UR40 ;  /* 0x0000002800177c82 */ /* 0x000fe20008000000 */
[----:B------:R-:W-:-:S08]  /*3510*/  UMOV UR10, UR22 ;  /* 0x00000016000a7c82 */ /* 0x000fd00008000000 */
.L_x_64:
[----:B------:R-:W-:Y:S02]  /*3520*/  UIADD3 UR24, UPT, UPT, UR24, 0x1, URZ ;  /* 0x0000000118187890 */ /* 0x000fe4000fffe0ff */
[----:B--2---:R-:W-:Y:S02]  /*3530*/  ULEA UR5, UR10, UR26, 0x3 ;  /* 0x0000001a0a057291 */ /* 0x004fe4000f8e18ff */
[----:B------:R-:W-:Y:S01]  /*3540*/  UISETP.NE.AND UP3, UPT, UR24, URZ, UPT ;  /* 0x000000ff1800728c */ /* 0x000fe2000bf65270 */
[----:B---3--:R-:W-:Y:S10]  /*3550*/  @P2 BRA `(.L_x_62) ;  /* 0x00000000000c2947 */ /* 0x008ff40003800000 */
[----:B-1----:R-:W-:Y:S04]  /*3560*/  SHF.L.U32 R3, R8, 0x1f, RZ ;  /* 0x0000001f08037819 */ /* 0x002fe800000006ff */
[----:B------:R-:W1:Y:S02]  /*3570*/  SYNCS.PHASECHK.TRANS64.TRYWAIT P0, [UR5], R3 ;  /* 0x00000003ff0075a7 */ /* 0x000e640008001105 */
[----:B-1----:R-:W-:Y:S05]  /*3580*/  @!P0 BRA `(.L_x_63) ;  /* 0x0000006000908947 */ /* 0x002fea0003800000 */
.L_x_62:
[----:B------:R-:W-:Y:S01]  /*3590*/  UISETP.NE.AND UP0, UPT, UR23, 0x1, UPT ;  /* 0x000000011700788c */ /* 0x000fe2000bf05270 */
[----:B------:R-:W-:Y:S01]  /*35a0*/  PLOP3.LUT P2, PT, PT, PT, PT, 0x80, 0x8 ;  /* 0x000000000008781c */ /* 0x000fe20003f4f070 */
[----:B------:R-:W-:Y:S02]  /*35b0*/  UIADD3 UR4, UPT, UPT, UR10, 0x1, URZ ;  /* 0x000000010a047890 */ /* 0x000fe4000fffe0ff */
[----:B------:R-:W-:Y:S02]  /*35c0*/  UIADD3 UR25, UPT, UPT, UR5, 0x18, URZ ;  /* 0x0000001805197890 */ /* 0x000fe4000fffe0ff */
[----:B------:R-:W-:Y:S01]  /*35d0*/  UISETP.NE.AND UP1, UPT, UR4, 0x3, UPT ;  /* 0x000000030400788c */ /* 0x000fe2000bf25270 */
[----:B------:R-:W-:Y:S01]  /*35e0*/  PLOP3.LUT P0, PT, PT, PT, UP0, 0x80, 0x8 ;  /* 0x000000000008781c */ /* 0x000fe20003f0f008 */
[----:B------:R-:W-:Y:S02]  /*35f0*/  UIADD3 UR23, UPT, UPT, UR23, -0x1, URZ ;  /* 0xffffffff17177890 */ /* 0x000fe4000fffe0ff */
[----:B------:R-:W-:Y:S02]  /*3600*/  USEL UR6, URZ, 0x1, UP1 ;  /* 0x00000001ff067887 */ /* 0x000fe40008800000 */
[----:B------:R-:W-:Y:S01]  /*3610*/  USEL UR22, UR4, URZ, UP1 ;  /* 0x000000ff04167287 */ /* 0x000fe20008800000 */
[----:B------:R-:W-:Y:S01]  /*3620*/  UMOV UR7, 0x40004040 ;  /* 0x4000404000077882 */ /* 0x000fe20000000000 */
[----:B------:R-:W-:Y:S02]  /*3630*/  UMOV UR5, 0x40004040 ;  /* 0x4000404000057882 */ /* 0x000fe40000000000 */
[----:B------:R-:W-:Y:S01]  /*3640*/  @UP0 ULEA UR4, UR22, UR26, 0x3 ;  /* 0x0000001a16040291 */ /* 0x000fe2000f8e18ff */
[----:B------:R-:W-:Y:S01]  /*3650*/  LOP3.LUT R8, R8, UR6, RZ, 0x3c, !PT ;  /* 0x0000000608087c12 */ /* 0x000fe2000f8e3cff */
[----:B------:R-:W-:Y:S01]  /*3660*/  ULEA UR6, UR10, UR29, 0xa ;  /* 0x0000001d0a067291 */ /* 0x000fe2000f8e50ff */
[----:B------:R-:W-:Y:S02]  /*3670*/  UMOV UR21, 0x40004040 ;  /* 0x4000404000157882 */ /* 0x000fe40000000000 */
[----:B-1----:R-:W-:Y:S01]  /*3680*/  @P0 SHF.L.U32 R0, R8, 0x1f, RZ ;  /* 0x0000001f08000819 */ /* 0x002fe200000006ff */
[----:B------:R-:W-:Y:S02]  /*3690*/  UIADD3 UR20, UPT, UPT, UR6, 0x2, URZ ;  /* 0x0000000206147890 */ /* 0x000fe4000fffe0ff */
[----:B------:R-:W-:Y:S01]  /*36a0*/  UIADD3 UR16, UPT, UPT, UR6, 0x4, URZ ;  /* 0x0000000406107890 */ /* 0x000fe2000fffe0ff */
[----:B------:R2:W3:Y:S01]  /*36b0*/  @P0 SYNCS.PHASECHK.TRANS64.TRYWAIT P2, [UR4], R0 ;  /* 0x00000000ff0005a7 */ /* 0x0004e20008041104 */
[----:B------:R-:W-:Y:S02]  /*36c0*/  ULEA UR4, UR10, UR28, 0xa ;  /* 0x0000001c0a047291 */ /* 0x000fe4000f8e50ff */
[----:B------:R-:W-:Y:S02]  /*36d0*/  UIADD3 UR12, UPT, UPT, UR6, 0x6, URZ ;  /* 0x00000006060c7890 */ /* 0x000fe4000fffe0ff */
[----:B------:R-:W-:Y:S02]  /*36e0*/  UIADD3 UR18, UPT, UPT, UR4, 0x2, URZ ;  /* 0x0000000204127890 */ /* 0x000fe4000fffe0ff */
[----:B------:R-:W-:Y:S02]  /*36f0*/  UIADD3 UR14, UPT, UPT, UR4, 0x4, URZ ;  /* 0x00000004040e7890 */ /* 0x000fe4000fffe0ff */
[----:B------:R-:W-:Y:S01]  /*3700*/  UIADD3 UR8, UPT, UPT, UR4, 0x6, URZ ;  /* 0x0000000604087890 */ /* 0x000fe2000fffe0ff */
[----:B------:R2:W-:Y:S01]  /*3710*/  UTCHMMA gdesc[UR4], gdesc[UR6], tmem[UR11], tmem[UR38], idesc[UR39], UP2 ;  /* 0x00ff2606040075ea */ /* 0x0005e2000900000b */
[----:B------:R-:W-:Y:S01]  /*3720*/  UPLOP3.LUT UP2, UPT, UPT, UPT, UPT, 0x80, 0x8 ;  /* 0x000000000008789c */ /* 0x000fe20003f4f070 */
[----:B------:R-:W-:Y:S01]  /*3730*/  UMOV UR19, 0x40004040 ;  /* 0x4000404000137882 */ /* 0x000fe20000000000 */
[----:B------:R-:W-:Y:S01]  /*3740*/  UMOV UR17, 0x40004040 ;  /* 0x4000404000117882 */ /* 0x000fe20000000000 */
[----:B------:R2:W-:Y:S01]  /*3750*/  UTCHMMA gdesc[UR18], gdesc[UR20], tmem[UR11], tmem[UR36], idesc[UR37], UPT ;  /* 0x00ff2414120075ea */ /* 0x0005e2000b80000b */
[----:B------:R-:W-:Y:S01]  /*3760*/  UMOV UR15, 0x40004040 ;  /* 0x40004040000f7882 */ /* 0x000fe20000000000 */
[----:B------:R-:W-:Y:S01]  /*3770*/  UMOV UR13, 0x40004040 ;  /* 0x40004040000d7882 */ /* 0x000fe20000000000 */
[----:B------:R-:W-:Y:S01]  /*3780*/  UMOV UR9, 0x40004040 ;  /* 0x4000404000097882 */ /* 0x000fe20000000000 */
[----:B------:R2:W-:Y:S01]  /*3790*/  UTCHMMA gdesc[UR14], gdesc[UR16], tmem[UR11], tmem[UR34], idesc[UR35], UPT ;  /* 0x00ff22100e0075ea */ /* 0x0005e2000b80000b */
[----:B------:R2:W-:Y:S01]  /*37a0*/  UTCHMMA gdesc[UR8], gdesc[UR12], tmem[UR11], tmem[UR32], idesc[UR33], UPT ;  /* 0x00ff200c080075ea */ /* 0x0005e2000b80000b */
[----:B------:R2:W-:Y:S01]  /*37b0*/  UTCBAR.MULTICAST [UR25], URZ, UR27 ;  /* 0x000000ff190073e9 */ /* 0x0005e2000800081b */
[----:B------:R-:W-:Y:S01]  /*37c0*/  UMOV UR10, UR22 ;  /* 0x00000016000a7c82 */ /* 0x000fe20008000000 */
[----:B------:R-:W-:Y:S05]  /*37d0*/  BRA.U UP3, `(.L_x_64) ;  /* 0xfffffffd03507547 */ /* 0x000fea000b83ffff */
.L_x_61:
[----:B--2---:R-:W-:Y:S01]  /*37e0*/  UIADD3 UR4, UPT, UPT, UR31, 0x1, URZ ;  /* 0x000000011f047890 */ /* 0x004fe2000fffe0ff */
[C---:B------:R-:W-:Y:S01]  /*37f0*/  ISETP.NE.AND P0, PT, R10.reuse, 0x2, PT ;  /* 0x000000020a00780c */ /* 0x040fe20003f05270 */
[----:B------:R-:W-:Y:S02]  /*3800*/  UIADD3 UR5, UPT, UPT, UR30, 0xa0, URZ ;  /* 0x000000a01e057890 */ /* 0x000fe4000fffe0ff */
[----:B------:R-:W-:Y:S01]  /*3810*/  UISETP.NE.AND UP0, UPT, UR4, 0x4, UPT ;  /* 0x000000040400788c */ /* 0x000fe2000bf05270 */
[----:B-1----:R-:W-:Y:S02]  /*3820*/  SEL R0, RZ, 0x1, P0 ;  /* 0x00000001ff007807 */ /* 0x002fe40000000000 */
[----:B------:R-:W-:Y:S01]  /*3830*/  SEL R10, R10, RZ, P0 ;  /* 0x000000ff0a0a7207 */ /* 0x000fe20000000000 */
[----:B------:R-:W-:Y:S01]  /*3840*/  USEL UR6, URZ, 0x1, UP0 ;  /* 0x00000001ff067887 */ /* 0x000fe20008000000 */
[----:B------:R-:W-:Y:S01]  /*3850*/  LOP3.LUT R9, R9, R0, RZ, 0x3c, !PT ;  /* 0x0000000009097212 */ /* 0x000fe200078e3cff */
[----:B------:R-:W-:Y:S01]  /*3860*/  USEL UR31, UR4, URZ, UP0 ;  /* 0x000000ff041f7287 */ /* 0x000fe20008000000 */
[----:B------:R1:W-:Y:S03]  /*3870*/  UTCBAR [UR5], URZ ;  /* 0x000000ff050073e9 */ /* 0x0003e600080000ff */
[----:B------:R-:W-:Y:S01]  /*3880*/  LOP3.LUT R11, R11, UR6, RZ, 0x3c, !PT ;  /* 0x000000060b0b7c12 */ /* 0x000fe2000f8e3cff */
[----:B------:R-:W-:Y:S07]  /*3890*/  @P1 BRA `(.L_x_65) ;  /* 0xfffffff800a01947 */ /* 0x000fee000383ffff */
[----:B------:R-:W2:Y:S01]  /*38a0*/  S2UR UR8, SR_CgaCtaId ;  /* 0x00000000000879c3 */ /* 0x000ea20000008800 */
[----:B------:R-:W-:Y:S01]  /*38b0*/  ELECT P0, URZ, PT ;  /* 0x0000000000ff782f */ /* 0x000fe20003800000 */
[----:B------:R-:W-:Y:S01]  /*38c0*/  IMAD.MOV.U32 R0, RZ, RZ, 0x1 ;  /* 0x00000001ff007424 */ /* 0x000fe200078e00ff */
[----:B------:R-:W-:Y:S01]  /*38d0*/  UIADD3 UR26, UPT, UPT, UR26, 0xc0, URZ ;  /* 0x000000c01a1a7890 */ /* 0x000fe2000fffe0ff */
[----:B------:R-:W-:Y:S01]  /*38e0*/  SHF.L.U32 R3, R11, 0x1f, RZ ;  /* 0x0000001f0b037819 */ /* 0x000fe200000006ff */
[----:B------:R-:W-:-:S03]  /*38f0*/  UMOV UR4, 0x40 ;  /* 0x0000004000047882 */ /* 0x000fc60000000000 */
[----:B------:R-:W-:Y:S01]  /*3900*/  UVIRTCOUNT.DEALLOC.SMPOOL 0x80 ;  /* 0x000000800000784c */ /* 0x000fe20000000000 */
[----:B--2---:R-:W-:Y:S02]  /*3910*/  ULEA UR8, UR8, UR4, 0x18 ;  /* 0x0000000408087291 */ /* 0x004fe4000f8ec0ff */
[----:B------:R-:W-:-:S07]  /*3920*/  ULEA UR4, UR31, UR26, 0x3 ;  /* 0x0000001a1f047291 */ /* 0x000fce000f8e18ff */
[----:B------:R2:W-:Y:S02]  /*3930*/  @P0 STS.U8 [UR8+0x1c], R0 ;  /* 0x00001c00ff000988 */ /* 0x0005e40008000008 */
[----:B------:R-:W4:Y:S02]  /*3940*/  SYNCS.PHASECHK.TRANS64.TRYWAIT P0, [UR4], R3 ;  /* 0x00000003ff0075a7 */ /* 0x000f240008001104 */
[----:B--2-4-:R-:W-:Y:S05]  /*3950*/  @!P0 BRA `(.L_x_66) ;  /* 0x0000005c00b48947 */ /* 0x014fea0003800000 */
.L_x_155:
[----:B------:R-:W-:-:S04]  /*3960*/  UIADD3 UR4, UPT, UPT, UR31, 0x1, URZ ;  /* 0x000000011f047890 */ /* 0x000fc8000fffe0ff */
[----:B------:R-:W-:-:S04]  /*3970*/  UISETP.NE.AND UP0, UPT, UR4, 0x4, UPT ;  /* 0x000000040400788c */ /* 0x000fc8000bf05270 */
[----:B------:R-:W-:Y:S02]  /*3980*/  USEL UR6, URZ, 0x1, UP0 ;  /* 0x00000001ff067887 */ /* 0x000fe40008000000 */
[----:B------:R-:W-:-:S04]  /*3990*/  USEL UR4, UR4, URZ, UP0 ;  /* 0x000000ff04047287 */ /* 0x000fc80008000000 */
[----:B-1----:R-:W-:Y:S01]  /*39a0*/  ULEA UR5, UR4, UR26, 0x3 ;  /* 0x0000001a04057291 */ /* 0x002fe2000f8e18ff */
[----:B------:R-:W-:-:S04]  /*39b0*/  LOP3.LUT R2, R11, UR6, RZ, 0x3c, !PT ;  /* 0x000000060b027c12 */ /* 0x000fc8000f8e3cff */
[----:B--2---:R-:W-:-:S04]  /*39c0*/  SHF.L.U32 R3, R2, 0x1f, RZ ;  /* 0x0000001f02037819 */ /* 0x004fc800000006ff */
[----:B------:R-:W1:Y:S02]  /*39d0*/  SYNCS.PHASECHK.TRANS64.TRYWAIT P0, [UR5], R3 ;  /* 0x00000003ff0075a7 */ /* 0x000e640008001105 */
[----:B-1----:R-:W-:Y:S05]  /*39e0*/  @!P0 BRA `(.L_x_67) ;  /* 0x0000005c00a88947 */ /* 0x002fea0003800000 */
.L_x_157:
        /* <DEDUP_REMOVED lines=9> */
.L_x_159:
[----:B------:R-:W-:-:S04]  /*3a80*/  UIADD3 UR4, UPT, UPT, UR4, 0x1, URZ ;  /* 0x0000000104047890 */ /* 0x000fc8000fffe0ff */
[----:B------:R-:W-:-:S04]  /*3a90*/  UISETP.NE.AND UP0, UPT, UR4, 0x4, UPT ;  /* 0x000000040400788c */ /* 0x000fc8000bf05270 */
[----:B------:R-:W-:Y:S02]  /*3aa0*/  USEL UR5, URZ, 0x1, UP0 ;  /* 0x00000001ff057887 */ /* 0x000fe40008000000 */
[----:B------:R-:W-:-:S04]  /*3ab0*/  USEL UR4, UR4, URZ, UP0 ;  /* 0x000000ff04047287 */ /* 0x000fc80008000000 */
[----:B------:R-:W-:Y:S01]  /*3ac0*/  ULEA UR4, UR4, UR26, 0x3 ;  /* 0x0000001a04047291 */ /* 0x000fe2000f8e18ff */
[----:B-1----:R-:W-:-:S04]  /*3ad0*/  LOP3.LUT R3, R2, UR5, RZ, 0x3c, !PT ;  /* 0x0000000502037c12 */ /* 0x002fc8000f8e3cff */
[----:B------:R-:W-:-:S04]  /*3ae0*/  SHF.L.U32 R3, R3, 0x1f, RZ ;  /* 0x0000001f03037819 */ /* 0x000fc800000006ff */
[----:B------:R-:W1:Y:S02]  /*3af0*/  SYNCS.PHASECHK.TRANS64.TRYWAIT P0, [UR4], R3 ;  /* 0x00000003ff0075a7 */ /* 0x000e640008001104 */
[----:B-1----:R-:W-:Y:S05]  /*3b00*/  @!P0 BRA `(.L_x_69) ;  /* 0x0000005c00908947 */ /* 0x002fea0003800000 */
.L_x_161:
[----:B------:R-:W-:Y:S01]  /*3b10*/  NOP ;  /* 0x0000000000007918 */ /* 0x000fe20000000000 */
[----:B-1----:R-:W1:Y:S01]  /*3b20*/  LDS R0, [UR8+0x14] ;  /* 0x00001408ff007984 */ /* 0x002e620008000800 */
[----:B------:R-:W-:Y:S01]  /*3b30*/  ULOP3.LUT UR4, UR42, 0xffff, URZ, 0xc0, !UPT ;  /* 0x0000ffff2a047892 */ /* 0x000fe2000f8ec0ff */
[----:B------:R-:W-:Y:S01]  /*3b40*/  UMOV UR5, 0xffff ;  /* 0x0000ffff00057882 */ /* 0x000fe20000000000 */
[----:B------:R-:W-:Y:S02]  /*3b50*/  UMOV UR6, 0x1 ;  /* 0x0000000100067882 */ /* 0x000fe40000000000 */
[----:B------:R-:W-:-:S04]  /*3b60*/  USHF.R.U32.HI UR4, URZ, 0x5, UR4 ;  /* 0x00000005ff047899 */ /* 0x000fc80008011604 */
[----:B------:R-:W-:Y:S02]  /*3b70*/  USHF.L.U32 UR5, UR5, UR4, URZ ;  /* 0x0000000405057299 */ /* 0x000fe400080006ff */
[----:B------:R-:W-:-:S04]  /*3b80*/  USHF.L.U32 UR4, UR6, UR4, URZ ;  /* 0x0000000406047299 */ /* 0x000fc800080006ff */
[----:B-1----:R-:W-:-:S04]  /*3b90*/  LOP3.LUT R0, R0, UR5, RZ, 0xc0, !PT ;  /* 0x0000000500007c12 */ /* 0x002fc8000f8ec0ff */
[----:B------:R-:W-:-:S13]  /*3ba0*/  ISETP.NE.AND P0, PT, R0, UR5, PT ;  /* 0x0000000500007c0c */ /* 0x000fda000bf05270 */
[----:B------:R-:W-:Y:S05]  /*3bb0*/  @P0 BRA `(.L_x_70) ;  /* 0x0000000000580947 */ /* 0x000fea0003800000 */
[----:B------:R-:W1:Y:S02]  /*3bc0*/  LDS R0, [UR8+0x18] ;  /* 0x00001808ff007984 */ /* 0x000e640008000800 */
[----:B-1----:R-:W-:-:S04]  /*3bd0*/  LOP3.LUT R0, R0, UR4, RZ, 0xc0, !PT ;  /* 0x0000000400007c12 */ /* 0x002fc8000f8ec0ff */
[----:B------:R-:W-:-:S13]  /*3be0*/  ISETP.NE.AND P0, PT, R0, UR4, PT ;  /* 0x0000000400007c0c */ /* 0x000fda000bf05270 */
[----:B------:R-:W-:Y:S05]  /*3bf0*/  @P0 BRA `(.L_x_71) ;  /* 0x00000000003c0947 */ /* 0x000fea0003800000 */
[----:B------:R-:W1:Y:S01]  /*3c00*/  S2R R2, SR_LANEID ;  /* 0x0000000000027919 */ /* 0x000e620000000000 */
[----:B------:R-:W-:Y:S01]  /*3c10*/  ULOP3.LUT UR5, URZ, UR5, URZ, 0x33, !UPT ;  /* 0x00000005ff057292 */ /* 0x000fe2000f8e33ff */
[----:B------:R-:W-:Y:S01]  /*3c20*/  LOP3.LUT R4, RZ, UR4, RZ, 0x33, !PT ;  /* 0x00000004ff047c12 */ /* 0x000fe2000f8e33ff */
[----:B------:R-:W-:Y:S02]  /*3c30*/  VOTEU.ANY UR4, UPT, PT ;  /* 0x0000000000047886 */ /* 0x000fe400038e0100 */
[----:B------:R-:W-:Y:S01]  /*3c40*/  UFLO.U32 UR4, UR4 ;  /* 0x00000004000472bd */ /* 0x000fe200080e0000 */
[----:B------:R-:W2:Y:S01]  /*3c50*/  REDUX UR6, R4 ;  /* 0x00000000040673c4 */ /* 0x000ea20000000000 */
[----:B------:R-:W-:-:S06]  /*3c60*/  IMAD.U32 R0, RZ, RZ, UR5 ;  /* 0x00000005ff007e24 */ /* 0x000fcc000f8e00ff */
[----:B------:R4:W-:Y:S01]  /*3c70*/  UTCATOMSWS.AND URZ, UR5 ;  /* 0x0000000500ff79e3 */ /* 0x0009e20008000000 */
[----:B------:R-:W3:Y:S01]  /*3c80*/  REDUX UR7, R0 ;  /* 0x00000000000773c4 */ /* 0x000ee20000000000 */
[----:B-1----:R-:W-:Y:S01]  /*3c90*/  ISETP.EQ.U32.AND P0, PT, R2, UR4, PT ;  /* 0x0000000402007c0c */ /* 0x002fe2000bf02070 */
[----:B--2---:R-:W-:Y:S01]  /*3ca0*/  IMAD.U32 R2, RZ, RZ, UR6 ;  /* 0x00000006ff027e24 */ /* 0x004fe2000f8e00ff */
[----:B---3--:R-:W-:-:S11]  /*3cb0*/  MOV R3, UR7 ;  /* 0x0000000700037c02 */ /* 0x008fd60008000f00 */
[----:B------:R4:W-:Y:S04]  /*3cc0*/  @P0 ATOMS.AND RZ, [UR8+0x14], R3 ;  /* 0x00001403ffff098c */ /* 0x0009e8000a800008 */
[----:B------:R4:W-:Y:S01]  /*3cd0*/  @P0 ATOMS.AND RZ, [UR8+0x18], R2 ;  /* 0x00001802ffff098c */ /* 0x0009e2000a800008 */
[----:B------:R-:W-:Y:S05]  /*3ce0*/  BRA `(.L_x_72) ;  /* 0x0000000000147947 */ /* 0x000fea0003800000 */
.L_x_71:
[----:B------:R-:W-:Y:S02]  /*3cf0*/  MOV R2, 0x3d10 ;  /* 0x00003d1000027802 */ /* 0x000fe40000000f00 */
[----:B---3-5:R-:W-:Y:S05]  /*3d00*/  CALL.REL.NOINC `($__internal_0_$__cuda_sm10x_tcgen05_guardrail_trap_col_being_dealloced_not_returned_by_alloc) ;  /* 0x0000006000787944 */ /* 0x028fea0003c00000 */
[----:B------:R-:W-:Y:S05]  /*3d10*/  BRA `(.L_x_72) ;  /* 0x0000000000087947 */ /* 0x000fea0003800000 */
.L_x_70:
[----:B------:R-:W-:Y:S02]  /*3d20*/  MOV R2, 0x3d40 ;  /* 0x00003d4000027802 */ /* 0x000fe40000000f00 */
[----:B---3-5:R-:W-:Y:S05]  /*3d30*/  CALL.REL.NOINC `($__internal_2_$__cuda_sm10x_tcgen05_guardrail_trap_unallocated_columns_being_dealloced) ;  /* 0x0000006000847944 */ /* 0x028fea0003c00000 */
.L_x_72:
[----:B------:R-:W-:Y:S01]  /*3d40*/  NOP ;  /* 0x0000000000007918 */ /* 0x000fe20000000000 */
[----:B----4-:R-:W-:Y:S05]  /*3d50*/  EXIT ;  /* 0x000000000000794d */ /* 0x010fea0003800000 */
.L_x_54:
[----:B------:R-:W-:-:S09]  /*3d60*/  UISETP.NE.OR UP0, UPT, UR17, 0x3, !UP3 ;  /* 0x000000031100788c */ /* 0x000fd2000df05670 */
[----:B------:R-:W-:Y:S05]  /*3d70*/  BRA.U UP0, `(.L_x_73) ;  /* 0x0000001100547547 */ /* 0x000fea000b800000 */
[----:B------:R-:W1:Y:S01]  /*3d80*/  LDCU UR31, c[0x0][0x370] ;  /* 0x00006e00ff1f77ac */ /* 0x000e620008000800 */
[----:B------:R-:W2:Y:S01]  /*3d90*/  LDC.64 R16, c[0x0][0x348] ;  /* 0x0000d200ff107b82 */ /* 0x000ea20000000a00 */
[----:B------:R-:W-:Y:S02]  /*3da0*/  HFMA2 R13, -RZ, RZ, 0, 0 ;  /* 0x00000000ff0d7431 */ /* 0x000fe400000001ff */
[----:B------:R-:W-:Y:S01]  /*3db0*/  IMAD.MOV.U32 R15, RZ, RZ, 0x1 ;  /* 0x00000001ff0f7424 */ /* 0x000fe200078e00ff */
[----:B------:R-:W1:Y:S01]  /*3dc0*/  LDCU.128 UR48, c[0x0][0xb10] ;  /* 0x00016200ff3077ac */ /* 0x000e620008000c00 */
[----:B------:R-:W-:Y:S01]  /*3dd0*/  IMAD.MOV.U32 R14, RZ, RZ, RZ ;  /* 0x000000ffff0e7224 */ /* 0x000fe200078e00ff */
[----:B------:R-:W-:Y:S01]  /*3de0*/  MOV R7, 0x2000 ;  /* 0x0000200000077802 */ /* 0x000fe20000000f00 */
[----:B------:R-:W3:Y:S01]  /*3df0*/  LDCU UR30, c[0x0][0x374] ;  /* 0x00006e80ff1e77ac */ /* 0x000ee20008000800 */
[----:B------:R-:W4:Y:S01]  /*3e00*/  LDC.64 R2, c[0x0][0x888] ;  /* 0x00022200ff027b82 */ /* 0x000f220000000a00 */
[----:B------:R-:W3:Y:S01]  /*3e10*/  LDCU UR15, c[0x0][0xb0c] ;  /* 0x00016180ff0f77ac */ /* 0x000ee20008000800 */
[----:B------:R-:W2:Y:S06]  /*3e20*/  LDCU UR40, c[0x0][0xb20] ;  /* 0x00016400ff2877ac */ /* 0x000eac0008000800 */
[----:B------:R-:W4:Y:S01]  /*3e30*/  LDC.64 R4, c[0x0][0x890] ;  /* 0x00022400ff047b82 */ /* 0x000f220000000a00 */
[----:B------:R-:W2:Y:S01]  /*3e40*/  LDCU UR4, c[0x0][0xb30] ;  /* 0x00016600ff0477ac */ /* 0x000ea20008000800 */
[----:B------:R-:W-:Y:S01]  /*3e50*/  UMOV UR21, 0x400 ;  /* 0x0000040000157882 */ /* 0x000fe20000000000 */
[----:B-1----:R-:W-:-:S02]  /*3e60*/  UIMAD.WIDE.U32 UR6, UR31, UR48, URZ ;  /* 0x000000301f0672a5 */ /* 0x002fc4000f8e00ff */
[----:B---3--:R-:W-:Y:S02]  /*3e70*/  UIMAD.WIDE.U32 UR8, UR30, UR51, URZ ;  /* 0x000000331e0872a5 */ /* 0x008fe4000f8e00ff */
[----:B------:R-:W-:Y:S02]  /*3e80*/  ULEA UR21, UR47, UR21, 0x18 ;  /* 0x000000152f157291 */ /* 0x000fe4000f8ec0ff */
[----:B------:R-:W-:Y:S02]  /*3e90*/  UPLOP3.LUT UP3, UPT, UPT, UPT, UPT, 0x40, 0x4 ;  /* 0x000000000004789c */ /* 0x000fe40003f6e870 */
[----:B------:R-:W-:Y:S01]  /*3ea0*/  UIADD3 UR37, UPT, UPT, UR21, 0x48, URZ ;  /* 0x0000004815257890 */ /* 0x000fe2000fffe0ff */
[----:B------:R-:W-:Y:S01]  /*3eb0*/  UMOV UR6, UR7 ;  /* 0x0000000700067c82 */ /* 0x000fe20008000000 */
[----:B------:R-:W-:Y:S01]  /*3ec0*/  UMOV UR38, UR9 ;  /* 0x0000000900267c82 */ /* 0x000fe20008000000 */
[----:B------:R-:W-:Y:S02]  /*3ed0*/  UISETP.GE.AND UP0, UPT, UR42, 0x1, UPT ;  /* 0x000000012a00788c */ /* 0x000fe4000bf06270 */
[----:B------:R-:W-:Y:S01]  /*3ee0*/  UISETP.NE.AND UP4, UPT, UR42, 0x1, UPT ;  /* 0x000000012a00788c */ /* 0x000fe2000bf85270 */
[----:B------:R-:W1:Y:S01]  /*3ef0*/  LDCU.64 UR22, c[0x0][0xb28] ;  /* 0x00016500ff1677ac */ /* 0x000e620008000a00 */
[----:B------:R-:W-:-:S02]  /*3f00*/  UISETP.NE.AND UP6, UPT, UR15, 0x1, UPT ;  /* 0x000000010f00788c */ /* 0x000fc4000bfc5270 */
[----:B------:R-:W-:Y:S02]  /*3f10*/  UISETP.NE.AND UP5, UPT, UR50, 0x1, UPT ;  /* 0x000000013200788c */ /* 0x000fe4000bfa5270 */
[----:B------:R-:W-:Y:S02]  /*3f20*/  UIADD3 UR33, UPT, UPT, UR21, 0x30, URZ ;  /* 0x0000003015217890 */ /* 0x000fe4000fffe0ff */
[----:B------:R-:W-:Y:S02]  /*3f30*/  UIADD3 UR25, UPT, UPT, UR21, 0x38, URZ ;  /* 0x0000003815197890 */ /* 0x000fe4000fffe0ff */
[----:B------:R-:W-:Y:S02]  /*3f40*/  UIADD3 UR17, UPT, UPT, UR21, 0x40, URZ ;  /* 0x0000004015117890 */ /* 0x000fe4000fffe0ff */
[----:B------:R-:W-:Y:S02]  /*3f50*/  UPRMT UR37, UR47, 0x654, UR37 ;  /* 0x000006542f257896 */ /* 0x000fe40008000025 */
[----:B------:R-:W-:-:S02]  /*3f60*/  USHF.R.U32.HI UR39, URZ, UR49, UR6 ;  /* 0x00000031ff277299 */ /* 0x000fc40008011606 */
[----:B--2---:R-:W-:Y:S02]  /*3f70*/  USHF.R.U32.HI UR38, URZ, UR40, UR38 ;  /* 0x00000028ff267299 */ /* 0x004fe40008011626 */
[----:B------:R-:W-:-:S11]  /*3f80*/  UISETP.NE.AND UP2, UPT, UR4, 0x1, UPT ;  /* 0x000000010400788c */ /* 0x000fd6000bf45270 */
.L_x_84:
[C---:B------:R-:W-:Y:S02]  /*3f90*/  LEA R12, R14.reuse, UR21, 0x3 ;  /* 0x000000150e0c7c11 */ /* 0x040fe4000f8e18ff */
[----:B------:R-:W-:Y:S02]  /*3fa0*/  SHF.L.U32 R9, R13, 0x1f, RZ ;  /* 0x0000001f0d097819 */ /* 0x000fe400000006ff */
[----:B------:R-:W-:Y:S02]  /*3fb0*/  LEA R10, R14, UR21, 0x4 ;  /* 0x000000150e0a7c11 */ /* 0x000fe4000f8e20ff */
[----:B--2---:R-:W2:Y:S02]  /*3fc0*/  SYNCS.PHASECHK.TRANS64.TRYWAIT P0, [R12+URZ+0x80], R9 ;  /* 0x000080090c0075a7 */ /* 0x004ea400080011ff */
[----:B--2---:R-:W-:Y:S05]  /*3fd0*/  @!P0 BRA `(.L_x_74) ;  /* 0x0000005800748947 */ /* 0x004fea0003800000 */
.L_x_162:
[----:B--2---:R-:W2:Y:S01]  /*3fe0*/  LDS.128 R8, [R10+0x110] ;  /* 0x000110000a087984 */ /* 0x004ea20000000c00 */
[----:B------:R-:W-:Y:S01]  /*3ff0*/  UISETP.GE.AND UP0, UPT, UR42, 0x1, UPT ;  /* 0x000000012a00788c */ /* 0x000fe2000bf06270 */
[----:B------:R-:W-:Y:S01]  /*4000*/  @!PT LDS RZ, [RZ] ;  /* 0x00000000fffff984 */ /* 0x000fe20000000800 */
[----:B------:R-:W-:Y:S01]  /*4010*/  @!PT LDS RZ, [RZ] ;  /* 0x00000000fffff984 */ /* 0x000fe20000000800 */
[----:B------:R-:W-:Y:S01]  /*4020*/  @!PT LDS RZ, [RZ] ;  /* 0x00000000fffff984 */ /* 0x000fe20000000800 */
[----:B------:R-:W-:Y:S01]  /*4030*/  @!PT LDS RZ, [RZ] ;  /* 0x00000000fffff984 */ /* 0x000fe20000000800 */
[----:B------:R3:W-:Y:S06]  /*4040*/  MEMBAR.ALL.CTA ;  /* 0x0000000000007992 */ /* 0x0007ec0000008000 */
[----:B---3--:R-:W3:Y:S01]  /*4050*/  FENCE.VIEW.ASYNC.S ;  /* 0x00000000000073c6 */ /* 0x008ee20000000000 */
[----:B--2---:R-:W-:Y:S11]  /*4060*/  LOP3.LUT P0, RZ, R10, 0x1, RZ, 0xc0, !PT ;  /* 0x000000010aff7812 */ /* 0x004ff6000780c0ff */
[----:B------:R-:W-:Y:S02]  /*4070*/  @!UPT UIADD3 URZ, UPT, UPT, URZ, URZ, URZ ;  /* 0x000000fffffff290 */ /* 0x000fe4000fffe0ff */
[----:B---3--:R-:W-:Y:S01]  /*4080*/  VOTEU.ANY UP1, P0 ;  /* 0x0000000000ff7886 */ /* 0x008fe20000020100 */
[----:B------:R-:W-:Y:S11]  /*4090*/  PLOP3.LUT P0, PT, PT, PT, UP1, 0x80, 0x8 ;  /* 0x000000000008781c */ /* 0x000ff60003f0f018 */
[----:B------:R-:W-:Y:S02]  /*40a0*/  @!UPT UIADD3 URZ, UPT, UPT, URZ, URZ, URZ ;  /* 0x000000fffffff290 */ /* 0x000fe4000fffe0ff */
[----:B------:R-:W-:Y:S02]  /*40b0*/  @P0 SHF.R.U32.HI R0, RZ, 0x10, R9 ;  /* 0x00000010ff000819 */ /* 0x000fe40000011609 */
[----:B------:R-:W-:Y:S02]  /*40c0*/  @P0 MOV R6, R8 ;  /* 0x0000000800060202 */ /* 0x000fe40000000f00 */
[----:B------:R-:W-:Y:S01]  /*40d0*/  @P0 R2UR UR4, R0 ;  /* 0x00000000000402ca */ /* 0x000fe200000e0000 */
[----:B------:R-:W-:Y:S01]  /*40e0*/  VIADD R0, R12, 0x90 ;  /* 0x000000900c007836 */ /* 0x000fe20000000000 */
[----:B------:R-:W-:Y:S02]  /*40f0*/  @P0 LOP3.LUT R8, R9, 0xffff, RZ, 0xc0, !PT ;  /* 0x0000ffff09080812 */ /* 0x000fe400078ec0ff */
[----:B------:R-:W-:Y:S02]  /*4100*/  @P0 R2UR UR6, R6 ;  /* 0x00000000060602ca */ /* 0x000fe400000e0000 */
[----:B------:R-:W-:Y:S02]  /*4110*/  PRMT R0, RZ, 0x654, R0 ;  /* 0x00000654ff007816 */ /* 0x000fe40000000000 */
[----:B------:R-:W-:Y:S02]  /*4120*/  @P0 R2UR UR5, R8 ;  /* 0x00000000080502ca */ /* 0x000fe400000e0000 */
[----:B------:R2:W-:Y:S03]  /*4130*/  SYNCS.ARRIVE.TRANS64.RED.A1T0 RZ, [R0+URZ], RZ ;  /* 0x000000ff00ff79a7 */ /* 0x0005e600081004ff */
[----:B------:R-:W-:Y:S04]  /*4140*/  @UP1 UMOV UR29, UR4 ;  /* 0x00000004001d1c82 */ /* 0x000fe80008000000 */
[----:B------:R-:W-:Y:S04]  /*4150*/  @UP1 UMOV UR14, UR6 ;  /* 0x00000006000e1c82 */ /* 0x000fe80008000000 */
[----:B------:R-:W-:Y:S01]  /*4160*/  @UP1 UMOV UR13, UR5 ;  /* 0x00000005000d1c82 */ /* 0x000fe20008000000 */
[----:B------:R-:W-:Y:S05]  /*4170*/  BRA.U !UP0, `(.L_x_75) ;  /* 0x0000000108a47547 */ /* 0x000fea000b800000 */
[----:B------:R-:W-:Y:S02]  /*4180*/  UIMAD.WIDE.U32 UR18, UR13, UR51, URZ ;  /* 0x000000330d1272a5 */ /* 0x000fe4000f8e00ff */
[----:B------:R-:W-:Y:S02]  /*4190*/  UIMAD.WIDE.U32 UR26, UR14, UR48, URZ ;  /* 0x000000300e1a72a5 */ /* 0x000fe4000f8e00ff */
[----:B------:R-:W-:Y:S02]  /*41a0*/  USEL UR4, UR30, UR38, !UP5 ;  /* 0x000000261e047287 */ /* 0x000fe4000e800000 */
[----:B------:R-:W-:Y:S02]  /*41b0*/  USEL UR7, UR31, UR39, !UP6 ;  /* 0x000000271f077287 */ /* 0x000fe4000f000000 */
[----:B-1----:R-:W-:Y:S02]  /*41c0*/  UIMAD.WIDE.U32 UR8, UR4, UR22, URZ ;  /* 0x00000016040872a5 */ /* 0x002fe4000f8e00ff */
[----:B------:R-:W-:Y:S01]  /*41d0*/  UIMAD.WIDE.U32 UR10, UR7, UR22, URZ ;  /* 0x00000016070a72a5 */ /* 0x000fe2000f8e00ff */
[----:B------:R-:W-:Y:S02]  /*41e0*/  UMOV UR5, UR19 ;  /* 0x0000001300057c82 */ /* 0x000fe40008000000 */
[----:B------:R-:W-:Y:S03]  /*41f0*/  USHF.R.U32.HI UR6, URZ, UR40, UR5 ;  /* 0x00000028ff067299 */ /* 0x000fe60008011605 */
[----:B------:R-:W-:Y:S01]  /*4200*/  UMOV UR5, UR27 ;  /* 0x0000001b00057c82 */ /* 0x000fe20008000000 */
[----:B------:R-:W-:Y:S02]  /*4210*/  USEL UR6, UR13, UR6, !UP5 ;  /* 0x000000060d067287 */ /* 0x000fe4000e800000 */
[----:B------:R-:W-:Y:S03]  /*4220*/  USHF.R.U32.HI UR12, URZ, UR49, UR5 ;  /* 0x00000031ff0c7299 */ /* 0x000fe60008011605 */
[----:B------:R-:W-:Y:S02]  /*4230*/  UMOV UR5, UR9 ;  /* 0x0000000900057c82 */ /* 0x000fe40008000000 */
[----:B------:R-:W-:Y:S03]  /*4240*/  @UP4 USHF.R.U32.HI UR4, URZ, UR23, UR5 ;  /* 0x00000017ff044299 */ /* 0x000fe60008011605 */
[----:B------:R-:W-:Y:S01]  /*4250*/  UMOV UR5, UR11 ;  /* 0x0000000b00057c82 */ /* 0x000fe20008000000 */
[----:B------:R-:W-:Y:S02]  /*4260*/  UIMAD UR4, UR42, UR4, URZ ;  /* 0x000000042a0472a4 */ /* 0x000fe4000f8e02ff */
[----:B------:R-:W-:Y:S02]  /*4270*/  @UP4 USHF.R.U32.HI UR7, URZ, UR23, UR5 ;  /* 0x00000017ff074299 */ /* 0x000fe40008011605 */
[----:B------:R-:W-:Y:S02]  /*4280*/  UIMAD.WIDE.U32 UR10, UR6, UR22, URZ ;  /* 0x00000016060a72a5 */ /* 0x000fe4000f8e00ff */
[----:B------:R-:W-:Y:S02]  /*4290*/  USEL UR5, UR14, UR12, !UP6 ;  /* 0x0000000c0e057287 */ /* 0x000fe4000f000000 */
[----:B------:R-:W-:Y:S02]  /*42a0*/  UIMAD UR8, UR42, UR7, URZ ;  /* 0x000000072a0872a4 */ /* 0x000fe4000f8e02ff */
[----:B------:R-:W-:Y:S03]  /*42b0*/  UISETP.GE.AND UP0, UPT, UR6, UR4, UPT ;  /* 0x000000040600728c */ /* 0x000fe6000bf06270 */
[----:B------:R-:W-:Y:S01]  /*42c0*/  UMOV UR4, UR11 ;  /* 0x0000000b00047c82 */ /* 0x000fe20008000000 */
[----:B------:R-:W-:Y:S02]  /*42d0*/  UISETP.GE.OR UP0, UPT, UR5, UR8, UP0 ;  /* 0x000000080500728c */ /* 0x000fe40008706670 */
[----:B------:R-:W-:Y:S02]  /*42e0*/  USHF.R.U32.HI UR4, URZ, UR23, UR4 ;  /* 0x00000017ff047299 */ /* 0x000fe40008011604 */
[----:B------:R-:W-:Y:S02]  /*42f0*/  UIMAD.WIDE.U32 UR8, UR5, UR22, URZ ;  /* 0x00000016050872a5 */ /* 0x000fe4000f8e00ff */
[----:B------:R-:W-:Y:S04]  /*4300*/  USEL UR10, UR6, UR4, !UP4 ;  /* 0x00000004060a7287 */ /* 0x000fe8000e000000 */
[----:B------:R-:W-:Y:S01]  /*4310*/  UIADD3 UR11, UPT, UPT, -UR10, URZ, URZ ;  /* 0x000000ff0a0b7290 */ /* 0x000fe2000fffe1ff */
[----:B------:R-:W-:Y:S02]  /*4320*/  @!UP0 UMOV UR4, UR9 ;  /* 0x0000000900048c82 */ /* 0x000fe40008000000 */
[----:B------:R-:W-:Y:S02]  /*4330*/  @!UP0 USHF.R.U32.HI UR4, URZ, UR23, UR4 ;  /* 0x00000017ff048299 */ /* 0x000fe40008011604 */
[----:B------:R-:W-:Y:S02]  /*4340*/  UIMAD UR8, UR42, UR11, UR6 ;  /* 0x0000000b2a0872a4 */ /* 0x000fe4000f8e0206 */
[----:B------:R-:W-:Y:S04]  /*4350*/  @!UP0 USEL UR4, UR5, UR4, !UP4 ;  /* 0x0000000405048287 */ /* 0x000fe8000e000000 */
[----:B------:R-:W-:Y:S02]  /*4360*/  @!UP0 UIMAD UR8, UR7, UR8, UR4 ;  /* 0x00000008070882a4 */ /* 0x000fe4000f8e0204 */
[----:B------:R-:W-:Y:S02]  /*4370*/  @!UP0 UIADD3 UR9, UPT, UPT, UR10, -UR4, URZ ;  /* 0x800000040a098290 */ /* 0x000fe4000fffe0ff */
[----:B------:R-:W-:Y:S02]  /*4380*/  UIADD3 UR4, UPT, UPT, -UR5, URZ, URZ ;  /* 0x000000ff05047290 */ /* 0x000fe4000fffe1ff */
[----:B------:R-:W-:Y:S02]  /*4390*/  UIADD3 UR7, UPT, UPT, -UR6, URZ, URZ ;  /* 0x000000ff06077290 */ /* 0x000fe4000fffe1ff */
[----:B------:R-:W-:Y:S02]  /*43a0*/  @!UP0 UIMAD UR6, UR9, UR42, UR5 ;  /* 0x0000002a090682a4 */ /* 0x000fe4000f8e0205 */
[----:B------:R-:W-:Y:S02]  /*43b0*/  UIMAD UR14, UR15, UR4, UR14 ;  /* 0x000000040f0e72a4 */ /* 0x000fe4000f8e020e */
[----:B------:R-:W-:Y:S01]  /*43c0*/  UIMAD UR13, UR50, UR7, UR13 ;  /* 0x00000007320d72a4 */ /* 0x000fe2000f8e020d */
[----:B------:R-:W-:Y:S02]  /*43d0*/  @!UP0 UMOV UR5, UR8 ;  /* 0x0000000800058c82 */ /* 0x000fe40008000000 */
[----:B------:R-:W-:Y:S02]  /*43e0*/  UIMAD UR14, UR5, UR15, UR14 ;  /* 0x0000000f050e72a4 */ /* 0x000fe4000f8e020e */
[----:B------:R-:W-:Y:S11]  /*43f0*/  UIMAD UR13, UR6, UR50, UR13 ;  /* 0x00000032060d72a4 */ /* 0x000ff6000f8e020d */
[----:B------:R-:W-:Y:S01]  /*4400*/  @!UPT UIADD3 URZ, UPT, UPT, URZ, URZ, URZ ;  /* 0x000000fffffff290 */ /* 0x000fe2000fffe0ff */
.L_x_75:
[----:B------:R-:W3:Y:S01]  /*4410*/  @!UP2 LDCU.128 UR8, c[0x0][0xb10] ;  /* 0x00016200ff08a7ac */ /* 0x000ee20008000c00 */
[C---:B----4-:R-:W-:Y:S02]  /*4420*/  ISETP.NE.U32.AND P1, PT, R4.reuse, RZ, PT ;  /* 0x000000ff0400720c */ /* 0x050fe40003f25070 */
[----:B------:R-:W-:Y:S02]  /*4430*/  ISETP.NE.U32.AND P0, PT, R4, RZ, PT ;  /* 0x000000ff0400720c */ /* 0x000fe40003f05070 */
[C---:B------:R-:W-:Y:S02]  /*4440*/  ISETP.NE.AND.EX P1, PT, R5.reuse, RZ, PT, P1 ;  /* 0x000000ff0500720c */ /* 0x040fe40003f25310 */
[----:B------:R-:W-:Y:S01]  /*4450*/  ISETP.NE.AND.EX P0, PT, R5, RZ, PT, P0 ;  /* 0x000000ff0500720c */ /* 0x000fe20003f05300 */
[----:B------:R-:W4:Y:S01]  /*4460*/  @!UP2 LDCU UR5, c[0x0][0xb0c] ;  /* 0x00016180ff05a7ac */ /* 0x000f220008000800 */
[----:B------:R-:W-:Y:S01]  /*4470*/  SHF.L.U32 R9, R15, 0x1f, RZ ;  /* 0x0000001f0f097819 */ /* 0x000fe200000006ff */
[----:B------:R-:W-:Y:S02]  /*4480*/  USHF.L.U32 UR35, UR16, 0x7, URZ ;  /* 0x0000000710237899 */ /* 0x000fe400080006ff */
[----:B------:R-:W-:Y:S02]  /*4490*/  USHF.L.U32 UR34, UR20, 0x7, URZ ;  /* 0x0000000714227899 */ /* 0x000fe400080006ff */
[----:B---3--:R-:W-:Y:S07]  /*44a0*/  UIMAD.WIDE.U32 UR6, UR14, UR8, URZ ;  /* 0x000000080e0672a5 */ /* 0x008fee000f8e00ff */
[----:B------:R-:W-:Y:S01]  /*44b0*/  @!UP2 UMOV UR4, UR7 ;  /* 0x000000070004ac82 */ /* 0x000fe20008000000 */
[----:B----4-:R-:W-:Y:S02]  /*44c0*/  @!UP2 UISETP.NE.AND UP0, UPT, UR5, 0x1, UPT ;  /* 0x000000010500a88c */ /* 0x010fe4000bf05270 */
[----:B------:R-:W-:Y:S02]  /*44d0*/  @!UP2 USHF.R.U32.HI UR4, URZ, UR9, UR4 ;  /* 0x00000009ff04a299 */ /* 0x000fe40008011604 */
[----:B------:R-:W-:Y:S02]  /*44e0*/  UIMAD.WIDE.U32 UR6, UR13, UR11, URZ ;  /* 0x0000000b0d0672a5 */ /* 0x000fe4000f8e00ff */
[----:B------:R-:W-:Y:S02]  /*44f0*/  @!UP2 USEL UR8, UR14, UR4, !UP0 ;  /* 0x000000040e08a287 */ /* 0x000fe4000c000000 */
[----:B------:R-:W-:Y:S03]  /*4500*/  @!UP2 UISETP.NE.AND UP0, UPT, UR10, 0x1, UPT ;  /* 0x000000010a00a88c */ /* 0x000fe6000bf05270 */
[----:B------:R-:W-:Y:S02]  /*4510*/  @!UP2 UMOV UR6, UR7 ;  /* 0x000000070006ac82 */ /* 0x000fe40008000000 */
[----:B------:R-:W3:Y:S02]  /*4520*/  @!UP2 LDCU UR4, c[0x0][0xb20] ;  /* 0x00016400ff04a7ac */ /* 0x000ee40008000800 */
[----:B---3--:R-:W-:Y:S04]  /*4530*/  @!UP2 USHF.R.U32.HI UR6, URZ, UR4, UR6 ;  /* 0x00000004ff06a299 */ /* 0x008fe80008011606 */
[----:B------:R-:W-:Y:S04]  /*4540*/  @!UP2 USEL UR6, UR13, UR6, !UP0 ;  /* 0x000000060d06a287 */ /* 0x000fe8000c000000 */
[----:B------:R-:W-:Y:S02]  /*4550*/  @!UP2 UIADD3 UR4, UPT, UPT, -UR8, UR6, URZ ;  /* 0x000000060804a290 */ /* 0x000fe4000fffe1ff */
[----:B------:R-:W-:Y:S02]  /*4560*/  @!UP2 UIADD3 UR6, UPT, UPT, UR8, -UR6, URZ ;  /* 0x800000060806a290 */ /* 0x000fe4000fffe0ff */
[----:B------:R-:W-:Y:S02]  /*4570*/  @!UP2 UIMAD UR14, UR4, UR5, UR14 ;  /* 0x00000005040ea2a4 */ /* 0x000fe4000f8e020e */
[----:B------:R-:W-:Y:S01]  /*4580*/  @!UP2 UIMAD UR13, UR6, UR10, UR13 ;  /* 0x0000000a060da2a4 */ /* 0x000fe2000f8e020d */
[----:B------:R-:W-:Y:S11]  /*4590*/  BRA.U UP3, `(.L_x_76) ;  /* 0x0000000103107547 */ /* 0x000ff6000b800000 */
[----:B--2---:R-:W-:Y:S04]  /*45a0*/  MOV R0, UR43 ;  /* 0x0000002b00007c02 */ /* 0x004fe80008000f00 */
[----:B------:R-:W-:Y:S04]  /*45b0*/  SHF.L.U32 R11, R0, 0x1f, RZ ;  /* 0x0000001f000b7819 */ /* 0x000fe800000006ff */
[----:B------:R-:W2:Y:S02]  /*45c0*/  SYNCS.PHASECHK.TRANS64.TRYWAIT P2, [UR21+0x78], R11 ;  /* 0x0000780bff0075a7 */ /* 0x000ea40008041115 */
[----:B--2---:R-:W-:Y:S05]  /*45d0*/  @!P2 BRA `(.L_x_77) ;  /* 0x000000540008a947 */ /* 0x004fea0003800000 */
.L_x_76:
[----:B------:R-:W-:Y:S05]  /*45e0*/  @!P1 BRA `(.L_x_78) ;  /* 0x0000000000309947 */ /* 0x000fea0003800000 */
[----:B------:R-:W-:Y:S01]  /*45f0*/  ISETP.NE.U32.AND P1, PT, R2, RZ, PT ;  /* 0x000000ff0200720c */ /* 0x000fe20003f25070 */
[----:B------:R-:W3:Y:S01]  /*4600*/  LDCU.64 UR4, c[0x0][0x358] ;  /* 0x00006b00ff0477ac */ /* 0x000ee20008000a00 */
[----:B------:R-:W-:Y:S02]  /*4610*/  IMAD.MOV.U32 R80, RZ, RZ, 0x1 ;  /* 0x00000001ff507424 */ /* 0x000fe400078e00ff */
[----:B------:R-:W-:Y:S11]  /*4620*/  ISETP.NE.AND.EX P1, PT, R3, RZ, PT, P1 ;  /* 0x000000ff0300720c */ /* 0x000ff60003f25310 */
[----:B------:R-:W-:Y:S02]  /*4630*/  @!UPT UIADD3 URZ, UPT, UPT, URZ, URZ, URZ ;  /* 0x000000fffffff290 */ /* 0x000fe4000fffe0ff */
[----:B--2---:R-:W2:Y:S01]  /*4640*/  @P1 LDC.64 R10, c[0x0][0x888] ;  /* 0x00022200ff0a1b82 */ /* 0x004ea20000000a00 */
[----:B------:R-:W-:Y:S04]  /*4650*/  @P1 IMAD R0, R4, UR36, RZ ;  /* 0x0000002404001c24 */ /* 0x000fe8000f8e02ff */
[----:B--2---:R-:W-:Y:S04]  /*4660*/  @P1 IMAD.WIDE R10, R0, 0x4, R10 ;  /* 0x00000004000a1825 */ /* 0x004fe800078e020a */
[----:B------:R-:W-:Y:S01]  /*4670*/  HFMA2 R0, -RZ, RZ, 0, 5.9604644775390625e-08 ;  /* 0x00000001ff007431 */ /* 0x000fe200000001ff */
[----:B---3-5:R3:W5:Y:S04]  /*4680*/  @P1 LDG.E R41, desc[UR4][R10.64] ;  /* 0x000000040a291981 */ /* 0x028768000c1e1900 */
[----:B------:R-:W-:Y:S01]  /*4690*/  @!P1 PRMT R80, R0, 0x7610, R80 ;  /* 0x0000761000509816 */ /* 0x000fe20000000050 */
[----:B---3--:R-:W4:Y:S06]  /*46a0*/  @!P1 LDC R41, c[0x0][0x880] ;  /* 0x00022000ff299b82 */ /* 0x008f2c0000000800 */
.L_x_78:
[----:B----45:R-:W-:Y:S01]  /*46b0*/  @!P0 FSETP.EQ.AND P1, PT, R41, RZ, PT ;  /* 0x000000ff2900820b */ /* 0x030fe20003f22000 */
[----:B------:R-:W-:Y:S01]  /*46c0*/  @!UPT UIADD3 URZ, UPT, UPT, URZ, URZ, URZ ;  /* 0x000000fffffff290 */ /* 0x000fe2000fffe0ff */
[----:B------:R-:W-:Y:S11]  /*46d0*/  @!P0 BRA `(.L_x_79) ;  /* 0x0000000000188947 */ /* 0x000ff60003800000 */
[----:B------:R-:W-:Y:S02]  /*46e0*/  LOP3.LUT P0, RZ, R80, 0xff, RZ, 0xc0, !PT ;  /* 0x000000ff50ff7812 */ /* 0x000fe4000780c0ff */
[----:B------:R-:W-:Y:S04]  /*46f0*/  ISETP.NE.U32.AND P1, PT, R2, RZ, PT ;  /* 0x000000ff0200720c */ /* 0x000fe80003f25070 */
[----:B------:R-:W-:Y:S04]  /*4700*/  ISETP.NE.AND.EX P1, PT, R3, RZ, PT, P1 ;  /* 0x000000ff0300720c */ /* 0x000fe80003f25310 */
[----:B------:R-:W-:Y:S03]  /*4710*/  PLOP3.LUT P1, PT, P1, PT, PT, 0x8, 0x80 ;  /* 0x000000000080781c */ /* 0x000fe60000f2e170 */
[----:B------:R-:W-:Y:S11]  /*4720*/  @P0 FSETP.EQ.AND P1, PT, R41, RZ, PT ;  /* 0x000000ff2900020b */ /* 0x000ff60003f22000 */
[----:B------:R-:W-:Y:S02]  /*4730*/  @!UPT UIADD3 URZ, UPT, UPT, URZ, URZ, URZ ;  /* 0x000000fffffff290 */ /* 0x000fe4000fffe0ff */
.L_x_79:
[----:B------:R-:W3:Y:S01]  /*4740*/  SYNCS.PHASECHK.TRANS64.TRYWAIT P2, [UR21+0x50], R9 ;  /* 0x00005009ff0075a7 */ /* 0x000ee20008041115 */
[----:B------:R-:W-:Y:S04]  /*4750*/  ELECT P0, URZ, PT ;  /* 0x0000000000ff782f */ /* 0x000fe80003800000 */
[----:B------:R-:W-:Y:S11]  /*4760*/  PLOP3.LUT P1, PT, P1, P0, PT, 0xf2, 0x2f ;  /* 0x00000000002f781c */ /* 0x000ff60000f21e72 */
[----:B------:R-:W-:Y:S02]  /*4770*/  @!UPT UIADD3 URZ, UPT, UPT, URZ, URZ, URZ ;  /* 0x000000fffffff290 */ /* 0x000fe4000fffe0ff */
[----:B------:R-:W-:Y:S05]  /*4780*/  @!P1 IADD3 R8, P0, PT, R16, 0x580, RZ ;  /* 0x0000058010089810 */ /* 0x000fea0007f1e0ff */
[----:B------:R-:W-:Y:S01]  /*4790*/  @!P1 IMAD.X R6, RZ, RZ, R17, P0 ;  /* 0x000000ffff069224 */ /* 0x000fe200000e0611 */
[----:B---3--:R-:W-:Y:S07]  /*47a0*/  @!P2 BRA `(.L_x_80) ;  /* 0x0000005000aca947 */ /* 0x008fee0003800000 */
.L_x_165:
[----:B------:R-:W-:Y:S01]  /*47b0*/  @!P1 R2UR UR5, R8 ;  /* 0x00000000080592ca */ /* 0x000fe200000e0000 */
[----:B------:R-:W-:Y:S01]  /*47c0*/  VOTEU.ALL UP0, P1 ;  /* 0x0000000000ff7886 */ /* 0x000fe20000800000 */
[----:B------:R-:W-:Y:S01]  /*47d0*/  @!P1 R2UR UR4, R6 ;  /* 0x00000000060492ca */ /* 0x000fe200000e0000 */
[----:B--2---:R-:W-:Y:S01]  /*47e0*/  @!P1 IMAD.MOV.U32 R0, RZ, RZ, 0x2000 ;  /* 0x00002000ff009424 */ /* 0x004fe200078e00ff */
[----:B------:R-:W-:Y:S01]  /*47f0*/  UMOV UR8, 0x0 ;  /* 0x0000000000087882 */ /* 0x000fe20000000000 */
[----:B------:R-:W-:Y:S01]  /*4800*/  UMOV UR9, 0x10000000 ;  /* 0x1000000000097882 */ /* 0x000fe20000000000 */
[----:B------:R-:W-:Y:S01]  /*4810*/  @!UP0 UIADD3 UR32, UPT, UPT, UR21, 0x200, URZ ;  /* 0x0000020015208890 */ /* 0x000fe2000fffe0ff */
[----:B------:R-:W-:Y:S01]  /*4820*/  @!P1 IADD3 R8, P0, PT, R16, 0x580, RZ ;  /* 0x0000058010089810 */ /* 0x000fe20007f1e0ff */
[----:B------:R-:W-:Y:S01]  /*4830*/  VOTEU.ALL UP0, P1 ;  /* 0x0000000000ff7886 */ /* 0x000fe20000800000 */
[----:B------:R-:W-:Y:S03]  /*4840*/  UPRMT UR6, UR47, 0x654, UR33 ;  /* 0x000006542f067896 */ /* 0x000fe60008000021 */
[----:B------:R-:W-:Y:S02]  /*4850*/  @!P1 IMAD.X R6, RZ, RZ, R17, P0 ;  /* 0x000000ffff069224 */ /* 0x000fe400000e0611 */
[----:B------:R-:W-:Y:S02]  /*4860*/  IMAD.U32 R10, RZ, RZ, UR5 ;  /* 0x00000005ff0a7e24 */ /* 0x000fe4000f8e00ff */
[----:B------:R-:W-:Y:S03]  /*4870*/  IMAD.U32 R11, RZ, RZ, UR4 ;  /* 0x00000004ff0b7e24 */ /* 0x000fe6000f8e00ff */
[----:B------:R-:W-:Y:S02]  /*4880*/  @!P1 R2UR UR4, R10 ;  /* 0x000000000a0492ca */ /* 0x000fe400000e0000 */
[----:B------:R-:W-:Y:S11]  /*4890*/  @!P1 R2UR UR5, R11 ;  /* 0x000000000b0592ca */ /* 0x000ff600000e0000 */
[----:B------:R-:W-:Y:S02]  /*48a0*/  @!UPT UIADD3 URZ, UPT, UPT, URZ, URZ, URZ ;  /* 0x000000fffffff290 */ /* 0x000fe4000fffe0ff */
[----:B------:R2:W-:Y:S01]  /*48b0*/  @!UP0 UTMALDG.3D [UR32], [UR4], desc[UR8] ;  /* 0x00000820040085b4 */ /* 0x0005e20008011000 */
[----:B------:R2:W-:Y:S01]  /*48c0*/  @!P1 SYNCS.ARRIVE.TRANS64.RED.A0TR RZ, [UR21+0x30], R0 ;  /* 0x00003000ffff99a7 */ /* 0x0005e20008300415 */
[----:B------:R-:W-:Y:S01]  /*48d0*/  SYNCS.ARRIVE.TRANS64.RED.A1T0 RZ, [UR6], RZ ;  /* 0x000000ffffff79a7 */ /* 0x000fe20008100406 */
[----:B------:R-:W3:Y:S02]  /*48e0*/  SYNCS.PHASECHK.TRANS64.TRYWAIT P2, [UR21+0x58], R9 ;  /* 0x00005809ff0075a7 */ /* 0x000ee40008041115 */
[----:B--23--:R-:W-:Y:S05]  /*48f0*/  @!P2 BRA `(.L_x_81) ;  /* 0x000000500070a947 */ /* 0x00cfea0003800000 */
.L_x_167:
        /* <DEDUP_REMOVED lines=8> */
[----:B------:R-:W-:Y:S01]  /*4980*/  @!UP0 UIADD3 UR24, UPT, UPT, UR21, 0x2200, URZ ;  /* 0x0000220015188890 */ /* 0x000fe2000fffe0ff */
[----:B------:R-:W-:Y:S01]  /*4990*/  VOTEU.ALL UP0, P1 ;  /* 0x0000000000ff7886 */ /* 0x000fe20000800000 */
[----:B------:R-:W-:Y:S01]  /*49a0*/  UMOV UR27, UR35 ;  /* 0x00000023001b7c82 */ /* 0x000fe20008000000 */
[----:B------:R-:W-:Y:S02]  /*49b0*/  UMOV UR28, UR36 ;  /* 0x00000024001c7c82 */ /* 0x000fe40008000000 */
[----:B------:R-:W-:Y:S01]  /*49c0*/  IMAD.U32 R10, RZ, RZ, UR5 ;  /* 0x00000005ff0a7e24 */ /* 0x000fe2000f8e00ff */
[----:B------:R-:W-:Y:S01]  /*49d0*/  UPRMT UR6, UR47, 0x654, UR25 ;  /* 0x000006542f067896 */ /* 0x000fe20008000019 */
[----:B------:R-:W-:Y:S02]  /*49e0*/  IMAD.U32 R11, RZ, RZ, UR4 ;  /* 0x00000004ff0b7e24 */ /* 0x000fe4000f8e00ff */
[----:B------:R-:W-:Y:S01]  /*49f0*/  @!P1 IMAD.X R6, RZ, RZ, R17, P0 ;  /* 0x000000ffff069224 */ /* 0x000fe200000e0611 */
        /* <DEDUP_REMOVED lines=8> */
.L_x_169:
[----:B------:R-:W-:Y:S01]  /*4a80*/  @!P1 R2UR UR5, R8 ;  /* 0x00000000080592ca */ /* 0x000fe200000e0000 */
[----:B------:R-:W-:Y:S01]  /*4a90*/  VOTEU.ALL UP0, P1 ;  /* 0x0000000000ff7886 */ /* 0x000fe20000800000 */
[----:B------:R-:W-:Y:S01]  /*4aa0*/  @!P1 R2UR UR4, R6 ;  /* 0x00000000060492ca */ /* 0x000fe200000e0000 */
[----:B--2---:R-:W-:Y:S01]  /*4ab0*/  @!P1 IMAD.MOV.U32 R0, RZ, RZ, 0x2000 ;  /* 0x00002000ff009424 */ /* 0x004fe200078e00ff */
[----:B------:R-:W-:Y:S01]  /*4ac0*/  UMOV UR8, 0x0 ;  /* 0x0000000000087882 */ /* 0x000fe20000000000 */
[----:B------:R-:W-:Y:S01]  /*4ad0*/  UMOV UR9, 0x10000000 ;  /* 0x1000000000097882 */ /* 0x000fe20000000000 */
[----:B------:R-:W-:Y:S01]  /*4ae0*/  @!UP0 UIADD3 UR18, UPT, UPT, UR34, 0x40, URZ ;  /* 0x0000004022128890 */ /* 0x000fe2000fffe0ff */
[----:B------:R-:W-:Y:S01]  /*4af0*/  VIADD R14, R14, 0x1 ;  /* 0x000000010e0e7836 */ /* 0x000fe20000000000 */
[----:B------:R-:W-:Y:S01]  /*4b00*/  @!UP0 UIADD3 UR16, UPT, UPT, UR21, 0x4200, URZ ;  /* 0x0000420015108890 */ /* 0x000fe2000fffe0ff */
[----:B------:R-:W-:Y:S01]  /*4b10*/  VOTEU.ALL UP0, P1 ;  /* 0x0000000000ff7886 */ /* 0x000fe20000800000 */
[----:B------:R-:W-:Y:S01]  /*4b20*/  UMOV UR19, UR35 ;  /* 0x0000002300137c82 */ /* 0x000fe20008000000 */
[----:B------:R-:W-:Y:S02]  /*4b30*/  UMOV UR20, UR36 ;  /* 0x0000002400147c82 */ /* 0x000fe40008000000 */
[----:B------:R-:W-:Y:S01]  /*4b40*/  IMAD.U32 R10, RZ, RZ, UR5 ;  /* 0x00000005ff0a7e24 */ /* 0x000fe2000f8e00ff */
[----:B------:R-:W-:Y:S01]  /*4b50*/  UPRMT UR6, UR47, 0x654, UR17 ;  /* 0x000006542f067896 */ /* 0x000fe20008000011 */
        /* <DEDUP_REMOVED lines=9> */
.L_x_171:
[----:B------:R-:W-:Y:S01]  /*4bf0*/  @!P1 IADD3 R6, P0, PT, R16, 0x580, RZ ;  /* 0x0000058010069810 */ /* 0x000fe20007f1e0ff */
[----:B------:R-:W-:Y:S01]  /*4c00*/  VOTEU.ALL UP0, P1 ;  /* 0x0000000000ff7886 */ /* 0x000fe20000800000 */
[----:B------:R-:W-:Y:S01]  /*4c10*/  UMOV UR6, 0x0 ;  /* 0x0000000000067882 */ /* 0x000fe20000000000 */
[----:B------:R-:W-:Y:S01]  /*4c20*/  UMOV UR7, 0x10000000 ;  /* 0x1000000000077882 */ /* 0x000fe20000000000 */
[----:B------:R-:W-:Y:S01]  /*4c30*/  @!P1 R2UR UR5, R6 ;  /* 0x00000000060592ca */ /* 0x000fe200000e0000 */
[----:B--2---:R-:W-:Y:S01]  /*4c40*/  @!P1 IMAD.X R0, RZ, RZ, R17, P0 ;  /* 0x000000ffff009224 */ /* 0x004fe200000e0611 */
[----:B------:R-:W-:Y:S01]  /*4c50*/  @!UP0 UIADD3 UR10, UPT, UPT, UR34, 0x60, URZ ;  /* 0x00000060220a8890 */ /* 0x000fe2000fffe0ff */
[----:B------:R-:W-:Y:S01]  /*4c60*/  R2UR UR16, R82 ;  /* 0x00000000521072ca */ /* 0x000fe200000e0000 */
[----:B------:R-:W-:Y:S01]  /*4c70*/  @!UP0 UIADD3 UR8, UPT, UPT, UR21, 0x6200, URZ ;  /* 0x0000620015088890 */ /* 0x000fe2000fffe0ff */
[----:B------:R-:W-:Y:S01]  /*4c80*/  ISETP.NE.AND P0, PT, R14, 0x2, PT ;  /* 0x000000020e00780c */ /* 0x000fe20003f05270 */
[----:B------:R-:W-:Y:S01]  /*4c90*/  @!UP0 UIADD3 UR9, UPT, UPT, UR21, 0x48, URZ ;  /* 0x0000004815098890 */ /* 0x000fe2000fffe0ff */
[----:B------:R-:W-:Y:S01]  /*4ca0*/  @!P1 R2UR UR4, R0 ;  /* 0x00000000000492ca */ /* 0x000fe200000e0000 */
[----:B------:R-:W-:Y:S01]  /*4cb0*/  VOTEU.ALL UP0, P1 ;  /* 0x0000000000ff7886 */ /* 0x000fe20000800000 */
[----:B------:R-:W-:Y:S01]  /*4cc0*/  UMOV UR11, UR35 ;  /* 0x00000023000b7c82 */ /* 0x000fe20008000000 */
[----:B------:R-:W-:Y:S01]  /*4cd0*/  UMOV UR12, UR36 ;  /* 0x00000024000c7c82 */ /* 0x000fe20008000000 */
[----:B------:R-:W-:Y:S01]  /*4ce0*/  SEL R0, RZ, 0x1, P0 ;  /* 0x00000001ff007807 */ /* 0x000fe20000000000 */
[----:B------:R-:W-:Y:S01]  /*4cf0*/  UIADD3 UR20, UPT, UPT, UR13, UR63, URZ ;  /* 0x0000003f0d147290 */ /* 0x000fe2000fffe0ff */
[----:B------:R-:W-:Y:S01]  /*4d00*/  IMAD.U32 R8, RZ, RZ, UR5 ;  /* 0x00000005ff087e24 */ /* 0x000fe2000f8e00ff */
[----:B------:R-:W-:Y:S01]  /*4d10*/  LOP3.LUT R15, R15, 0x1, RZ, 0x3c, !PT ;  /* 0x000000010f0f7812 */ /* 0x000fe200078e3cff */
[----:B------:R-:W-:Y:S01]  /*4d20*/  UPLOP3.LUT UP3, UPT, UPT, UPT, UPT, 0x80, 0x8 ;  /* 0x000000000008789c */ /* 0x000fe20003f6f070 */
[----:B------:R-:W-:Y:S01]  /*4d30*/  LOP3.LUT R13, R13, R0, RZ, 0x3c, !PT ;  /* 0x000000000d0d7212 */ /* 0x000fe200078e3cff */
[----:B------:R-:W-:Y:S01]  /*4d40*/  UIADD3 UR16, UPT, UPT, UR14, UR16, URZ ;  /* 0x000000100e107290 */ /* 0x000fe2000fffe0ff */
[----:B------:R-:W-:Y:S01]  /*4d50*/  SEL R14, R14, RZ, P0 ;  /* 0x000000ff0e0e7207 */ /* 0x000fe20000000000 */
[----:B------:R-:W-:Y:S01]  /*4d60*/  UMOV UR36, UR29 ;  /* 0x0000001d00247c82 */ /* 0x000fe20008000000 */
[----:B------:R-:W-:Y:S01]  /*4d70*/  IMAD.U32 R9, RZ, RZ, UR4 ;  /* 0x00000004ff097e24 */ /* 0x000fe2000f8e00ff */
[----:B------:R-:W-:Y:S04]  /*4d80*/  @!P1 R2UR UR4, R8 ;  /* 0x00000000080492ca */ /* 0x000fe800000e0000 */
[----:B------:R-:W-:Y:S11]  /*4d90*/  @!P1 R2UR UR5, R9 ;  /* 0x00000000090592ca */ /* 0x000ff600000e0000 */
[----:B------:R-:W-:Y:S02]  /*4da0*/  @!UPT UIADD3 URZ, UPT, UPT, URZ, URZ, URZ ;  /* 0x000000fffffff290 */ /* 0x000fe4000fffe0ff */
[----:B------:R2:W-:Y:S01]  /*4db0*/  @!UP0 UTMALDG.3D [UR8], [UR4], desc[UR6] ;  /* 0x00000608040085b4 */ /* 0x0005e20008011000 */
[----:B------:R2:W-:Y:S01]  /*4dc0*/  @!P1 SYNCS.ARRIVE.TRANS64.RED.A0TR RZ, [UR21+0x48], R7 ;  /* 0x00004807ffff99a7 */ /* 0x0005e20008300415 */
[----:B------:R-:W-:Y:S01]  /*4dd0*/  SYNCS.ARRIVE.TRANS64.RED.A1T0 RZ, [UR37], RZ ;  /* 0x000000ffffff79a7 */ /* 0x000fe20008100425 */
[----:B------:R-:W-:Y:S05]  /*4de0*/  BRA.U UP1, `(.L_x_84) ;  /* 0xfffffff101687547 */ /* 0x000fea000b83ffff */
[----:B------:R-:W-:-:S04]  /*4df0*/  SHF.L.U32 R3, R15, 0x1f, RZ ;  /* 0x0000001f0f037819 */ /* 0x000fc800000006ff */
[----:B------:R-:W3:Y:S02]  /*4e00*/  SYNCS.PHASECHK.TRANS64.TRYWAIT P0, [UR21+0x50], R3 ;  /* 0x00005003ff0075a7 */ /* 0x000ee40008001115 */
[----:B---3--:R-:W-:Y:S05]  /*4e10*/  @!P0 BRA `(.L_x_85) ;  /* 0x0000004c00708947 */ /* 0x008fea0003800000 */
.L_x_173:
[----:B------:R-:W4:Y:S02]  /*4e20*/  SYNCS.PHASECHK.TRANS64.TRYWAIT P0, [UR21+0x58], R3 ;  /* 0x00005803ff0075a7 */ /* 0x000f240008001115 */
[----:B----4-:R-:W-:Y:S05]  /*4e30*/  @!P0 BRA `(.L_x_86) ;  /* 0x0000004c00808947 */ /* 0x010fea0003800000 */
.L_x_175:
[----:B------:R-:W4:Y:S02]  /*4e40*/  SYNCS.PHASECHK.TRANS64.TRYWAIT P0, [UR21+0x60], R3 ;  /* 0x00006003ff0075a7 */ /* 0x000f240008001115 */
[----:B----4-:R-:W-:Y:S05]  /*4e50*/  @!P0 BRA `(.L_x_87) ;  /* 0x0000004c00908947 */ /* 0x010fea0003800000 */
.L_x_177:
[----:B---3--:R-:W-:-:S07]  /*4e60*/  MOV R0, UR21 ;  /* 0x0000001500007c02 */ /* 0x008fce0008000f00 */
.L_x_88:
[----:B---3--:R-:W-:-:S04]  /*4e70*/  SHF.L.U32 R3, R15, 0x1f, RZ ;  /* 0x0000001f0f037819 */ /* 0x008fc800000006ff */
[----:B------:R3:W4:Y:S03]  /*4e80*/  SYNCS.PHASECHK.TRANS64.TRYWAIT P0, [R0+URZ+0x68], R3 ;  /* 0x00006803000075a7 */ /* 0x00072600080011ff */
[----:B----4-:R-:W-:Y:S05]  /*4e90*/  @!P0 NANOSLEEP.SYNCS 0x989680 ;  /* 0x009896800000895d */ /* 0x010fea0003900000 */
[----:B------:R-:W4:Y:S02]  /*4ea0*/  @!P0 SYNCS.PHASECHK.TRANS64 P0, [R0+URZ+0x68], R3 ;  /* 0x00006803000085a7 */ /* 0x000f2400080010ff */
[----:B-12-4-:R-:W-:Y:S05]  /*4eb0*/  @P0 EXIT ;  /* 0x000000000000094d */ /* 0x016fea0003800000 */
[----:B------:R-:W-:Y:S05]  /*4ec0*/  BRA `(.L_x_88) ;  /* 0xfffffffc00e87947 */ /* 0x000fea000383ffff */
.L_x_73:
[----:B------:R-:W-:-:S06]  /*4ed0*/  UISETP.GE.AND UP0, UPT, UR17, 0x4, UPT ;  /* 0x000000041100788c */ /* 0x000fcc000bf06270 */
[----:B------:R-:W-:-:S13]  /*4ee0*/  PLOP3.LUT P0, PT, PT, PT, UP0, 0x80, 0x8 ;  /* 0x000000000008781c */ /* 0x000fda0003f0f008 */
[----:B------:R-:W-:Y:S05]  /*4ef0*/  @!P0 EXIT ;  /* 0x000000000000894d */ /* 0x000fea0003800000 */
[----:B------:R-:W-:Y:S01]  /*4f00*/  BAR.SYNC.DEFER_BLOCKING 0x6, 0xa0 ;  /* 0x0182800000007b1d */ /* 0x000fe20000010000 */
[C---:B------:R-:W-:Y:S01]  /*4f10*/  IMAD.SHL.U32 R2, R94.reuse, 0x20, RZ ;  /* 0x000000205e027824 */ /* 0x040fe200078e00ff */
[C---:B------:R-:W-:Y:S01]  /*4f20*/  SHF.L.U32 R37, R94.reuse, 0x10, RZ ;  /* 0x000000105e257819 */ /* 0x040fe200000006ff */
[C---:B------:R-:W-:Y:S01]  /*4f30*/  IMAD.SHL.U32 R93, R94.reuse, 0x4, RZ ;  /* 0x000000045e5d7824 */ /* 0x040fe200078e00ff */
[----:B------:R-:W-:Y:S01]  /*4f40*/  LOP3.LUT R95, R94, 0x60, RZ, 0xc0, !PT ;  /* 0x000000605e5f7812 */ /* 0x000fe200078ec0ff */
[----:B------:R-:W-:Y:S01]  /*4f50*/  HFMA2 R86, -RZ, RZ, 0, 0 ;  /* 0x00000000ff567431 */ /* 0x000fe200000001ff */
[----:B------:R-:W-:Y:S02]  /*4f60*/  UMOV UR44, 0x400 ;  /* 0x00000400002c7882 */ /* 0x000fe40000000000 */
[----:B------:R-:W1:Y:S01]  /*4f70*/  LDC.64 R78, c[0x0][0x8b0] ;  /* 0x00022c00ff4e7b82 */ /* 0x000e620000000a00 */
[----:B------:R-:W-:Y:S01]  /*4f80*/  ULEA UR44, UR47, UR44, 0x18 ;  /* 0x0000002c2f2c7291 */ /* 0x000fe2000f8ec0ff */
[----:B------:R-:W-:Y:S01]  /*4f90*/  LOP3.LUT R6, R2, 0xc0, RZ, 0xc0, !PT ;  /* 0x000000c002067812 */ /* 0x000fe200078ec0ff */
[----:B------:R-:W2:Y:S01]  /*4fa0*/  LDCU.64 UR6, c[0x0][0x890] ;  /* 0x00011200ff0677ac */ /* 0x000ea20008000a00 */
[----:B------:R-:W-:Y:S01]  /*4fb0*/  LOP3.LUT R92, R94, 0x2, RZ, 0xc0, !PT ;  /* 0x000000025e5c7812 */ /* 0x000fe200078ec0ff */
[----:B------:R-:W-:Y:S01]  /*4fc0*/  IMAD.MOV.U32 R90, RZ, RZ, 0x1 ;  /* 0x00000001ff5a7424 */ /* 0x000fe200078e00ff */
[----:B------:R-:W-:Y:S01]  /*4fd0*/  LOP3.LUT R93, R6, 0x18, R93, 0xf8, !PT ;  /* 0x00000018065d7812 */ /* 0x000fe200078ef85d */
[----:B------:R-:W-:Y:S01]  /*4fe0*/  UIADD3 UR4, UPT, UPT, UR44, 0x200, URZ ;  /* 0x000002002c047890 */ /* 0x000fe2000fffe0ff */
[----:B------:R-:W3:Y:S01]  /*4ff0*/  LDC.64 R76, c[0x0][0x8a8] ;  /* 0x00022a00ff4c7b82 */ /* 0x000ee20000000a00 */
[----:B------:R-:W-:Y:S01]  /*5000*/  LOP3.LUT R37, R37, 0x600000, RZ, 0xc0, !PT ;  /* 0x0060000025257812 */ /* 0x000fe200078ec0ff */
[----:B------:R-:W-:Y:S01]  /*5010*/  IMAD.MOV.U32 R36, RZ, RZ, RZ ;  /* 0x000000ffff247224 */ /* 0x000fe200078e00ff */
[----:B------:R-:W-:-:S02]  /*5020*/  LOP3.LUT R93, R93, 0xf20, R2, 0xf8, !PT ;  /* 0x00000f205d5d7812 */ /* 0x000fc400078ef802 */
[----:B------:R-:W-:Y:S01]  /*5030*/  CS2R R88, SRZ ;  /* 0x0000000000587805 */ /* 0x000fe2000001ff00 */
[----:B------:R-:W-:Y:S01]  /*5040*/  IMAD.U32 R84, RZ, RZ, UR4 ;  /* 0x00000004ff547e24 */ /* 0x000fe2000f8e00ff */
[----:B------:R-:W-:Y:S01]  /*5050*/  LOP3.LUT R94, R94, 0x4, RZ, 0xc0, !PT ;  /* 0x000000045e5e7812 */ /* 0x000fe200078ec0ff */
[----:B------:R-:W4:Y:S01]  /*5060*/  LDCU UR60, c[0x0][0x370] ;  /* 0x00006e00ff3c77ac */ /* 0x000f220008000800 */
[----:B------:R-:W4:Y:S02]  /*5070*/  LDS R0, [UR44+0x130] ;  /* 0x0001302cff007984 */ /* 0x000f240008000800 */
[----:B------:R-:W-:Y:S01]  /*5080*/  LEA R93, R93, R84, 0x1 ;  /* 0x000000545d5d7211 */ /* 0x000fe200078e08ff */
[----:B------:R-:W1:Y:S01]  /*5090*/  LDCU UR43, c[0x0][0xb0c] ;  /* 0x00016180ff2b77ac */ /* 0x000e620008000800 */
[----:B--2---:R-:W-:Y:S01]  /*50a0*/  IMAD.U32 R97, RZ, RZ, UR6 ;  /* 0x00000006ff617e24 */ /* 0x004fe2000f8e00ff */
[----:B------:R-:W-:Y:S02]  /*50b0*/  MOV R96, UR7 ;  /* 0x0000000700607c02 */ /* 0x000fe40008000f00 */
[--C-:B------:R-:W-:Y:S01]  /*50c0*/  IMAD R92, R92, -0x10, R93.reuse ;  /* 0xfffffff05c5c7824 */ /* 0x100fe200078e025d */
[----:B------:R-:W2:Y:S01]  /*50d0*/  LDCU UR39, c[0x0][0xb30] ;  /* 0x00016600ff2777ac */ /* 0x000ea20008000800 */
[----:B------:R-:W-:Y:S01]  /*50e0*/  IMAD R91, R94, -0x10, R93 ;  /* 0xfffffff05e5b7824 */ /* 0x000fe200078e025d */
[----:B------:R-:W1:Y:S01]  /*50f0*/  LDCU.64 UR54, c[0x0][0x888] ;  /* 0x00011100ff3677ac */ /* 0x000e620008000a00 */
[----:B------:R-:W1:Y:S01]  /*5100*/  LDCU.64 UR40, c[0x0][0xb28] ;  /* 0x00016500ff2877ac */ /* 0x000e620008000a00 */
[----:B------:R-:W1:Y:S01]  /*5110*/  LDCU.128 UR56, c[0x0][0xb10] ;  /* 0x00016200ff3877ac */ /* 0x000e620008000c00 */
[----:B------:R-:W1:Y:S01]  /*5120*/  LDCU UR53, c[0x0][0x374] ;  /* 0x00006e80ff3577ac */ /* 0x000e620008000800 */
[----:B------:R-:W-:Y:S01]  /*5130*/  UMOV UR52, URZ ;  /* 0x000000ff00347c82 */ /* 0x000fe20008000000 */
[----:B------:R-:W-:Y:S01]  /*5140*/  UMOV UR46, URZ ;  /* 0x000000ff002e7c82 */ /* 0x000fe20008000000 */
[----:B-1234-:R-:W-:-:S07]  /*5150*/  IMAD.IADD R37, R0, 0x1, R37 ;  /* 0x0000000100257824 */ /* 0x01efce00078e0225 */
.L_x_132:
[----:B------:R-:W-:Y:S02]  /*5160*/  LEA R3, R86, UR44, 0x3 ;  /* 0x0000002c56037c11 */ /* 0x000fe4000f8e18ff */
[----:B------:R-:W-:Y:S02]  /*5170*/  SHF.L.U32 R0, R88, 0x1f, RZ ;  /* 0x0000001f58007819 */ /* 0x000fe400000006ff */
[----:B------:R-:W-:Y:S02]  /*5180*/  LEA R5, R86, UR44, 0x4 ;  /* 0x0000002c56057c11 */ /* 0x000fe4000f8e20ff */
[----:B-1----:R-:W1:Y:S02]  /*5190*/  SYNCS.PHASECHK.TRANS64.TRYWAIT P0, [R3+URZ+0x80], R0 ;  /* 0x00008000030075a7 */ /* 0x002e6400080011ff */
[----:B-12---:R-:W-:Y:S05]  /*51a0*/  @!P0 BRA `(.L_x_89) ;  /* 0x0000004800d48947 */ /* 0x006fea0003800000 */
.L_x_178:
        /* <DEDUP_REMOVED lines=11> */
[----:B------:R-:W-:Y:S01]  /*5260*/  PLOP3.LUT P0, PT, PT, PT, UP1, 0x80, 0x8 ;  /* 0x000000000008781c */ /* 0x000fe20003f0f018 */
[----:B------:R-:W-:Y:S11]  /*5270*/  UP2UR UR62, UPR, URZ, 0x2 ;  /* 0x00000002ff3e7883 */ /* 0x000ff60008000000 */
[----:B------:R-:W-:Y:S01]  /*5280*/  @!UPT UIADD3 URZ, UPT, UPT, URZ, URZ, URZ ;  /* 0x000000fffffff290 */ /* 0x000fe2000fffe0ff */
[----:B-1----:R-:W-:Y:S02]  /*5290*/  @P0 SHF.R.U32.HI R0, RZ, 0x10, R5 ;  /* 0x00000010ff000819 */ /* 0x002fe40000011605 */
        /* <DEDUP_REMOVED lines=12> */
[----:B------:R-:W2:Y:S01]  /*5360*/  LDCU UR12, c[0x0][0xb20] ;  /* 0x00016400ff0c77ac */ /* 0x000ea20008000800 */
[----:B------:R-:W-:Y:S02]  /*5370*/  UIMAD.WIDE.U32 UR4, UR53, UR59, URZ ;  /* 0x0000003b350472a5 */ /* 0x000fe4000f8e00ff */
[----:B------:R-:W-:Y:S02]  /*5380*/  UIMAD.WIDE.U32 UR6, UR60, UR56, URZ ;  /* 0x000000383c0672a5 */ /* 0x000fe4000f8e00ff */
[----:B------:R-:W-:Y:S02]  /*5390*/  UISETP.NE.AND UP0, UPT, UR58, 0x1, UPT ;  /* 0x000000013a00788c */ /* 0x000fe4000bf05270 */
[----:B------:R-:W-:Y:S02]  /*53a0*/  UIMAD.WIDE.U32 UR8, UR37, UR59, URZ ;  /* 0x0000003b250872a5 */ /* 0x000fe4000f8e00ff */
[----:B------:R-:W-:Y:S02]  /*53b0*/  UIMAD.WIDE.U32 UR10, UR38, UR56, URZ ;  /* 0x00000038260a72a5 */ /* 0x000fe4000f8e00ff */
[----:B------:R-:W-:Y:S02]  /*53c0*/  UISETP.NE.AND UP1, UPT, UR43, 0x1, UPT ;  /* 0x000000012b00788c */ /* 0x000fe4000bf25270 */
[----:B------:R-:W-:Y:S01]  /*53d0*/  UISETP.NE.AND UP2, UPT, UR42, 0x1, UPT ;  /* 0x000000012a00788c */ /* 0x000fe2000bf45270 */
[----:B------:R-:W-:Y:S02]  /*53e0*/  UMOV UR4, UR5 ;  /* 0x0000000500047c82 */ /* 0x000fe40008000000 */
[----:B--2---:R-:W-:Y:S03]  /*53f0*/  USHF.R.U32.HI UR5, URZ, UR12, UR4 ;  /* 0x0000000cff057299 */ /* 0x004fe60008011604 */
[----:B------:R-:W-:Y:S02]  /*5400*/  UMOV UR4, UR7 ;  /* 0x0000000700047c82 */ /* 0x000fe40008000000 */
[----:B------:R-:W-:Y:S02]  /*5410*/  USHF.R.U32.HI UR7, URZ, UR57, UR4 ;  /* 0x00000039ff077299 */ /* 0x000fe40008011604 */
[----:B------:R-:W-:Y:S02]  /*5420*/  USEL UR4, UR53, UR5, !UP0 ;  /* 0x0000000535047287 */ /* 0x000fe4000c000000 */
[----:B------:R-:W-:Y:S01]  /*5430*/  USEL UR7, UR60, UR7, !UP1 ;  /* 0x000000073c077287 */ /* 0x000fe2000c800000 */
[----:B------:R-:W-:Y:S01]  /*5440*/  UMOV UR5, UR9 ;  /* 0x0000000900057c82 */ /* 0x000fe20008000000 */
[----:B------:R-:W-:Y:S02]  /*5450*/  UIMAD.WIDE.U32 UR8, UR4, UR40, URZ ;  /* 0x00000028040872a5 */ /* 0x000fe4000f8e00ff */
[----:B------:R-:W-:Y:S03]  /*5460*/  USHF.R.U32.HI UR6, URZ, UR12, UR5 ;  /* 0x0000000cff067299 */ /* 0x000fe60008011605 */
[----:B------:R-:W-:Y:S01]  /*5470*/  UMOV UR5, UR11 ;  /* 0x0000000b00057c82 */ /* 0x000fe20008000000 */
[----:B------:R-:W-:Y:S02]  /*5480*/  UIMAD.WIDE.U32 UR10, UR7, UR40, URZ ;  /* 0x00000028070a72a5 */ /* 0x000fe4000f8e00ff */
[----:B------:R-:W-:Y:S02]  /*5490*/  USHF.R.U32.HI UR12, URZ, UR57, UR5 ;  /* 0x00000039ff0c7299 */ /* 0x000fe40008011605 */
[----:B------:R-:W-:Y:S01]  /*54a0*/  USEL UR6, UR37, UR6, !UP0 ;  /* 0x0000000625067287 */ /* 0x000fe2000c000000 */
[----:B------:R-:W-:Y:S02]  /*54b0*/  UMOV UR5, UR9 ;  /* 0x0000000900057c82 */ /* 0x000fe40008000000 */
[----:B------:R-:W-:Y:S01]  /*54c0*/  UMOV UR10, UR11 ;  /* 0x0000000b000a7c82 */ /* 0x000fe20008000000 */
[----:B------:R-:W-:Y:S02]  /*54d0*/  @UP2 USHF.R.U32.HI UR4, URZ, UR41, UR5 ;  /* 0x00000029ff042299 */ /* 0x000fe40008011605 */
[----:B------:R-:W-:Y:S02]  /*54e0*/  @UP2 USHF.R.U32.HI UR7, URZ, UR41, UR10 ;  /* 0x00000029ff072299 */ /* 0x000fe4000801160a */
[----:B------:R-:W-:Y:S02]  /*54f0*/  UIMAD UR4, UR42, UR4, URZ ;  /* 0x000000042a0472a4 */ /* 0x000fe4000f8e02ff */
        /* <DEDUP_REMOVED lines=8> */
[----:B------:R-:W-:Y:S02]  /*5580*/  USEL UR11, UR6, UR4, !UP2 ;  /* 0x00000004060b7287 */ /* 0x000fe4000d000000 */
[----:B------:R-:W-:Y:S02]  /*5590*/  UIADD3 UR8, UPT, UPT, -UR5, URZ, URZ ;  /* 0x000000ff05087290 */ /* 0x000fe4000fffe1ff */
[----:B------:R-:W-:Y:S01]  /*55a0*/  UIADD3 UR10, UPT, UPT, -UR11, URZ, URZ ;  /* 0x000000ff0b0a7290 */ /* 0x000fe2000fffe1ff */
[----:B------:R-:W-:Y:S01]  /*55b0*/  @!UP0 UMOV UR4, UR9 ;  /* 0x0000000900048c82 */ /* 0x000fe20008000000 */
[----:B------:R-:W-:Y:S02]  /*55c0*/  UIADD3 UR9, UPT, UPT, -UR6, URZ, URZ ;  /* 0x000000ff06097290 */ /* 0x000fe4000fffe1ff */
[----:B------:R-:W-:Y:S02]  /*55d0*/  @!UP0 USHF.R.U32.HI UR4, URZ, UR41, UR4 ;  /* 0x00000029ff048299 */ /* 0x000fe40008011604 */
[----:B------:R-:W-:Y:S02]  /*55e0*/  UIMAD UR10, UR42, UR10, UR6 ;  /* 0x0000000a2a0a72a4 */ /* 0x000fe4000f8e0206 */
[----:B------:R-:W-:Y:S04]  /*55f0*/  @!UP0 USEL UR4, UR5, UR4, !UP2 ;  /* 0x0000000405048287 */ /* 0x000fe8000d000000 */
[----:B------:R-:W-:Y:S02]  /*5600*/  @!UP0 UIMAD UR10, UR7, UR10, UR4 ;  /* 0x0000000a070a82a4 */ /* 0x000fe4000f8e0204 */
[----:B------:R-:W-:Y:S02]  /*5610*/  @!UP0 UIADD3 UR11, UPT, UPT, UR11, -UR4, URZ ;  /* 0x800000040b0b8290 */ /* 0x000fe4000fffe0ff */
[----:B------:R-:W-:Y:S02]  /*5620*/  UIMAD UR7, UR43, UR8, UR38 ;  /* 0x000000082b0772a4 */ /* 0x000fe4000f8e0226 */
[----:B------:R-:W-:Y:S02]  /*5630*/  @!UP0 UIMAD UR6, UR11, UR42, UR5 ;  /* 0x0000002a0b0682a4 */ /* 0x000fe4000f8e0205 */
[----:B------:R-:W-:Y:S01]  /*5640*/  UIMAD UR4, UR58, UR9, UR37 ;  /* 0x000000093a0472a4 */ /* 0x000fe2000f8e0225 */
[----:B------:R-:W-:Y:S02]  /*5650*/  @!UP0 UMOV UR5, UR10 ;  /* 0x0000000a00058c82 */ /* 0x000fe40008000000 */
[----:B------:R-:W-:Y:S02]  /*5660*/  UIMAD UR38, UR5, UR43, UR7 ;  /* 0x0000002b052672a4 */ /* 0x000fe4000f8e0207 */
[----:B------:R-:W-:Y:S11]  /*5670*/  UIMAD UR37, UR6, UR58, UR4 ;  /* 0x0000003a062572a4 */ /* 0x000ff6000f8e0204 */
[----:B------:R-:W-:Y:S01]  /*5680*/  @!UPT UIADD3 URZ, UPT, UPT, URZ, URZ, URZ ;  /* 0x000000fffffff290 */ /* 0x000fe2000fffe0ff */
.L_x_90:
[----:B------:R-:W-:Y:S01]  /*5690*/  UISETP.NE.AND UP0, UPT, UR39, 0x1, UPT ;  /* 0x000000012700788c */ /* 0x000fe2000bf05270 */
[----:B------:R-:W-:Y:S01]  /*56a0*/  LOP3.LUT P0, RZ, R84, 0x1b0, RZ, 0xc0, !PT ;  /* 0x000001b054ff7812 */ /* 0x000fe2000780c0ff */
[----:B------:R-:W-:Y:S01]  /*56b0*/  USHF.L.U32 UR50, UR16, 0x7, URZ ;  /* 0x0000000710327899 */ /* 0x000fe200080006ff */
[----:B------:R-:W-:Y:S01]  /*56c0*/  BSSY.RECONVERGENT B6, `(.L_x_91) ;  /* 0x0000034000067945 */ /* 0x000fe20003800200 */
[----:B------:R-:W-:Y:S01]  /*56d0*/  USHF.L.U32 UR49, UR20, 0x7, URZ ;  /* 0x0000000714317899 */ /* 0x000fe200080006ff */
[----:B------:R-:W-:Y:S06]  /*56e0*/  IADD3 R86, PT, PT, R86, 0x1, RZ ;  /* 0x0000000156567810 */ /* 0x000fec0007ffe0ff */
[----:B------:R-:W2:Y:S01]  /*56f0*/  @!UP0 LDCU.128 UR12, c[0x0][0xb10] ;  /* 0x00016200ff0c87ac */ /* 0x000ea20008000c00 */
[----:B------:R-:W3:Y:S01]  /*5700*/  @!UP0 LDCU UR5, c[0x0][0xb0c] ;  /* 0x00016180ff0587ac */ /* 0x000ee20008000800 */
[----:B------:R-:W4:Y:S01]  /*5710*/  @!UP0 LDCU UR10, c[0x0][0xb20] ;  /* 0x00016400ff0a87ac */ /* 0x000f220008000800 */
[----:B--2---:R-:W-:Y:S02]  /*5720*/  UIMAD.WIDE.U32 UR8, UR38, UR12, URZ ;  /* 0x0000000c260872a5 */ /* 0x004fe4000f8e00ff */
[----:B------:R-:W-:Y:S02]  /*5730*/  UIMAD.WIDE.U32 UR6, UR37, UR15, URZ ;  /* 0x0000000f250672a5 */ /* 0x000fe4000f8e00ff */
[----:B------:R-:W-:Y:S03]  /*5740*/  @!UP0 UISETP.NE.AND UP1, UPT, UR14, 0x1, UPT ;  /* 0x000000010e00888c */ /* 0x000fe6000bf25270 */
[----:B------:R-:W-:Y:S01]  /*5750*/  @!UP0 UMOV UR4, UR9 ;  /* 0x0000000900048c82 */ /* 0x000fe20008000000 */
[----:B---3--:R-:W-:Y:S02]  /*5760*/  @!UP0 UISETP.NE.AND UP2, UPT, UR5, 0x1, UPT ;  /* 0x000000010500888c */ /* 0x008fe4000bf45270 */
[----:B------:R-:W-:Y:S01]  /*5770*/  @!UP0 USHF.R.U32.HI UR4, URZ, UR13, UR4 ;  /* 0x0000000dff048299 */ /* 0x000fe20008011604 */
[----:B------:R-:W-:Y:S02]  /*5780*/  @!UP0 UMOV UR6, UR7 ;  /* 0x0000000700068c82 */ /* 0x000fe40008000000 */
[----:B----4-:R-:W-:Y:S02]  /*5790*/  @!UP0 USHF.R.U32.HI UR6, URZ, UR10, UR6 ;  /* 0x0000000aff068299 */ /* 0x010fe40008011606 */
[----:B------:R-:W-:Y:S02]  /*57a0*/  @!UP0 USEL UR7, UR38, UR4, !UP2 ;  /* 0x0000000426078287 */ /* 0x000fe4000d000000 */
[----:B------:R-:W-:Y:S04]  /*57b0*/  @!UP0 USEL UR6, UR37, UR6, !UP1 ;  /* 0x0000000625068287 */ /* 0x000fe8000c800000 */
[----:B------:R-:W-:Y:S02]  /*57c0*/  @!UP0 UIADD3 UR4, UPT, UPT, -UR7, UR6, URZ ;  /* 0x0000000607048290 */ /* 0x000fe4000fffe1ff */
[----:B------:R-:W-:Y:S02]  /*57d0*/  @!UP0 UIADD3 UR6, UPT, UPT, UR7, -UR6, URZ ;  /* 0x8000000607068290 */ /* 0x000fe4000fffe0ff */
[----:B------:R-:W-:Y:S02]  /*57e0*/  @!UP0 UIMAD UR38, UR4, UR5, UR38 ;  /* 0x00000005042682a4 */ /* 0x000fe4000f8e0226 */
[----:B------:R-:W-:Y:S01]  /*57f0*/  @!UP0 UIMAD UR37, UR6, UR14, UR37 ;  /* 0x0000000e062582a4 */ /* 0x000fe2000f8e0225 */
[----:B------:R-:W-:Y:S11]  /*5800*/  @!P0 BRA `(.L_x_92) ;  /* 0x00000000007c8947 */ /* 0x000ff60003800000 */
[----:B------:R-:W2:Y:S01]  /*5810*/  LDCU.64 UR8, c[0x4][0x80] ;  /* 0x01001000ff0877ac */ /* 0x000ea20008000a00 */
[----:B------:R-:W-:Y:S01]  /*5820*/  MOV R2, 0x0 ;  /* 0x0000000000027802 */ /* 0x000fe20000000f00 */
[----:B------:R-:W-:Y:S02]  /*5830*/  HFMA2 R12, -RZ, RZ, 0, 5.9604644775390625e-08 ;  /* 0x00000001ff0c7431 */ /* 0x000fe400000001ff */
[----:B------:R-:W-:Y:S01]  /*5840*/  IMAD.MOV.U32 R8, RZ, RZ, 0x70 ;  /* 0x00000070ff087424 */ /* 0x000fe200078e00ff */
[----:B------:R3:W4:Y:S01]  /*5850*/  LDC.64 R14, c[0x4][R2] ;  /* 0x01000000020e7b82 */ /* 0x0007220000000a00 */
[----:B------:R-:W1:Y:S01]  /*5860*/  LDCU.64 UR6, c[0x4][0x88] ;  /* 0x01001100ff0677ac */ /* 0x000e620008000a00 */
[----:B------:R-:W-:Y:S01]  /*5870*/  IMAD.MOV.U32 R13, RZ, RZ, RZ ;  /* 0x000000ffff0d7224 */ /* 0x000fe200078e00ff */
[----:B------:R-:W1:Y:S01]  /*5880*/  LDCU.64 UR4, c[0x4][0x8] ;  /* 0x01000100ff0477ac */ /* 0x000e620008000a00 */
[----:B--2---:R-:W-:Y:S01]  /*5890*/  MOV R5, UR9 ;  /* 0x0000000900057c02 */ /* 0x004fe20008000f00 */
[----:B------:R-:W-:Y:S01]  /*58a0*/  IMAD.U32 R4, RZ, RZ, UR8 ;  /* 0x00000008ff047e24 */ /* 0x000fe2000f8e00ff */
[----:B-1----:R-:W-:Y:S01]  /*58b0*/  MOV R7, UR7 ;  /* 0x0000000700077c02 */ /* 0x002fe20008000f00 */
[----:B------:R-:W-:Y:S01]  /*58c0*/  IMAD.U32 R6, RZ, RZ, UR6 ;  /* 0x00000006ff067e24 */ /* 0x000fe2000f8e00ff */
[----:B------:R-:W-:Y:S01]  /*58d0*/  MOV R11, UR5 ;  /* 0x00000005000b7c02 */ /* 0x000fe20008000f00 */
[----:B------:R-:W-:Y:S02]  /*58e0*/  IMAD.U32 R10, RZ, RZ, UR4 ;  /* 0x00000004ff0a7e24 */ /* 0x000fe4000f8e00ff */
[----:B------:R-:W-:Y:S07]  /*58f0*/  LEPC R20, `(.L_x_93) ;  /* 0x000000001014794e */ /* 0x000fee0000000000 */
[----:B---345:R-:W-:Y:S05]  /*5900*/  CALL.ABS.NOINC R14 ;  /* 0x000000000e007343 */ /* 0x038fea0003c00000 */
.L_x_93:
[----:B------:R-:W1:Y:S01]  /*5910*/  LDCU.64 UR8, c[0x4][0x80] ;  /* 0x01001000ff0877ac */ /* 0x000e620008000a00 */
[----:B------:R-:W2:Y:S01]  /*5920*/  LDC.64 R2, c[0x4][R2] ;  /* 0x0100000002027b82 */ /* 0x000ea20000000a00 */
[----:B------:R-:W-:Y:S02]  /*5930*/  HFMA2 R12, -RZ, RZ, 0, 5.9604644775390625e-08 ;  /* 0x00000001ff0c7431 */ /* 0x000fe400000001ff */
[----:B------:R-:W-:Y:S02]  /*5940*/  IMAD.MOV.U32 R8, RZ, RZ, 0x70 ;  /* 0x00000070ff087424 */ /* 0x000fe400078e00ff */
[----:B------:R-:W-:Y:S01]  /*5950*/  IMAD.MOV.U32 R13, RZ, RZ, RZ ;  /* 0x000000ffff0d7224 */ /* 0x000fe200078e00ff */
[----:B------:R-:W3:Y:S01]  /*5960*/  LDCU.64 UR6, c[0x4][0x88] ;  /* 0x01001100ff0677ac */ /* 0x000ee20008000a00 */
[----:B------:R-:W4:Y:S01]  /*5970*/  LDCU.64 UR4, c[0x4][0x8] ;  /* 0x01000100ff0477ac */ /* 0x000f220008000a00 */
[----:B-1----:R-:W-:Y:S02]  /*5980*/  MOV R4, UR8 ;  /* 0x0000000800047c02 */ /* 0x002fe40008000f00 */
[----:B------:R-:W-:Y:S02]  /*5990*/  MOV R5, UR9 ;  /* 0x0000000900057c02 */ /* 0x000fe40008000f00 */
[----:B---3--:R-:W-:Y:S01]  /*59a0*/  MOV R7, UR7 ;  /* 0x0000000700077c02 */ /* 0x008fe20008000f00 */
[----:B------:R-:W-:Y:S01]  /*59b0*/  IMAD.U32 R6, RZ, RZ, UR6 ;  /* 0x00000006ff067e24 */ /* 0x000fe2000f8e00ff */
[----:B----4-:R-:W-:Y:S01]  /*59c0*/  MOV R11, UR5 ;  /* 0x00000005000b7c02 */ /* 0x010fe20008000f00 */
[----:B------:R-:W-:Y:S02]  /*59d0*/  IMAD.U32 R10, RZ, RZ, UR4 ;  /* 0x00000004ff0a7e24 */ /* 0x000fe4000f8e00ff */
[----:B------:R-:W-:Y:S07]  /*59e0*/  LEPC R20, `(.L_x_92) ;  /* 0x000000001014794e */ /* 0x000fee0000000000 */
[----:B--2---:R-:W-:Y:S05]  /*59f0*/  CALL.ABS.NOINC R2 ;  /* 0x0000000002007343 */ /* 0x004fea0003c00000 */
.L_x_92:
[----:B------:R-:W-:Y:S05]  /*5a00*/  BSYNC.RECONVERGENT B6 ;  /* 0x0000000000067941 */ /* 0x000fea0003800200 */
.L_x_91:
[----:B------:R-:W-:Y:S02]  /*5a10*/  R2UR UR6, R83 ;  /* 0x00000000530672ca */ /* 0x000fe400000e0000 */
[----:B------:R-:W-:Y:S02]  /*5a20*/  R2UR UR5, R97 ;  /* 0x00000000610572ca */ /* 0x000fe400000e0000 */
[----:B------:R-:W-:Y:S02]  /*5a30*/  R2UR UR4, R96 ;  /* 0x00000000600472ca */ /* 0x000fe400000e0000 */
[----:B------:R-:W-:Y:S02]  /*5a40*/  ISETP.NE.U32.AND P4, PT, R78, RZ, PT ;  /* 0x000000ff4e00720c */ /* 0x000fe40003f85070 */
[----:B------:R-:W-:Y:S02]  /*5a50*/  ISETP.NE.U32.AND P2, PT, RZ, UR54, PT ;  /* 0x00000036ff007c0c */ /* 0x000fe4000bf45070 */
[----:B------:R-:W-:Y:S02]  /*5a60*/  ISETP.NE.AND.EX P4, PT, R79, RZ, PT, P4 ;  /* 0x000000ff4f00720c */ /* 0x000fe40003f85340 */
[----:B------:R-:W-:Y:S01]  /*5a70*/  ISETP.NE.AND.EX P2, PT, RZ, UR55, PT, P2 ;  /* 0x00000037ff007c0c */ /* 0x000fe2000bf45320 */
[----:B------:R-:W-:Y:S02]  /*5a80*/  UISETP.NE.AND UP2, UPT, UR6, URZ, UPT ;  /* 0x000000ff0600728c */ /* 0x000fe4000bf45270 */
[----:B------:R-:W-:Y:S04]  /*5a90*/  UISETP.NE.U32.AND UP0, UPT, UR5, URZ, UPT ;  /* 0x000000ff0500728c */ /* 0x000fe8000bf05070 */
[----:B------:R-:W-:Y:S01]  /*5aa0*/  UISETP.NE.AND.EX UP1, UPT, UR4, URZ, UPT, UP0 ;  /* 0x000000ff0400728c */ /* 0x000fe2000bf25300 */
[----:B------:R-:W-:Y:S01]  /*5ab0*/  PLOP3.LUT P1, PT, PT, PT, UP2, 0x80, 0x8 ;  /* 0x000000000008781c */ /* 0x000fe20003f2f028 */
[----:B------:R-:W-:Y:S03]  /*5ac0*/  UPLOP3.LUT UP0, UPT, UPT, UPT, UPT, 0x40, 0x4 ;  /* 0x000000000004789c */ /* 0x000fe60003f0e870 */
[----:B------:R-:W-:Y:S06]  /*5ad0*/  @UP2 UPLOP3.LUT UP0, UPT, UPT, UPT, UP1, 0x80, 0x8 ;  /* 0x000000000008289c */ /* 0x000fec0003f0f010 */
[----:B------:R-:W-:Y:S01]  /*5ae0*/  PLOP3.LUT P0, PT, PT, PT, UP0, 0x80, 0x8 ;  /* 0x000000000008781c */ /* 0x000fe20003f0f008 */
[----:B------:R-:W-:Y:S01]  /*5af0*/  @!UPT UIADD3 URZ, UPT, UPT, URZ, URZ, URZ ;  /* 0x000000fffffff290 */ /* 0x000fe2000fffe0ff */
[----:B------:R-:W-:Y:S11]  /*5b00*/  BRA.U !UP1, `(.L_x_94) ;  /* 0x0000000109407547 */ /* 0x000ff6000b800000 */
[----:B------:R-:W-:Y:S01]  /*5b10*/  UISETP.NE.U32.AND UP0, UPT, UR54, URZ, UPT ;  /* 0x000000ff3600728c */ /* 0x000fe2000bf05070 */
[----:B------:R-:W-:Y:S01]  /*5b20*/  R2UR UR6, R97 ;  /* 0x00000000610672ca */ /* 0x000fe200000e0000 */
[----:B------:R-:W2:Y:S01]  /*5b30*/  LDCU.64 UR8, c[0x0][0x358] ;  /* 0x00006b00ff0877ac */ /* 0x000ea20008000a00 */
[----:B------:R-:W-:Y:S02]  /*5b40*/  HFMA2 R80, -RZ, RZ, 0, 5.9604644775390625e-08 ;  /* 0x00000001ff507431 */ /* 0x000fe400000001ff */
[----:B-1----:R-:W-:Y:S01]  /*5b50*/  IMAD.MOV.U32 R0, RZ, RZ, 0x1 ;  /* 0x00000001ff007424 */ /* 0x002fe200078e00ff */
[----:B------:R-:W-:Y:S06]  /*5b60*/  UISETP.NE.AND.EX UP0, UPT, UR55, URZ, UPT, UP0 ;  /* 0x000000ff3700728c */ /* 0x000fec000bf05300 */
[----:B------:R-:W-:Y:S05]  /*5b70*/  PLOP3.LUT P3, PT, PT, PT, UP0, 0x80, 0x8 ;  /* 0x000000000008781c */ /* 0x000fea0003f6f008 */
[----:B------:R-:W1:Y:S01]  /*5b80*/  @UP0 LDCU.64 UR4, c[0x0][0x888] ;  /* 0x00011100ff0407ac */ /* 0x000e620008000a00 */
[----:B------:R-:W-:Y:S07]  /*5b90*/  @UP0 UIMAD UR6, UR36, UR6, URZ ;  /* 0x00000006240602a4 */ /* 0x000fee000f8e02ff */
[----:B------:R-:W-:Y:S01]  /*5ba0*/  @!P3 PRMT R80, R0, 0x7610, R80 ;  /* 0x000076100050b816 */ /* 0x000fe20000000050 */
[----:B-1----:R-:W-:Y:S06]  /*5bb0*/  @UP0 UIMAD.WIDE UR4, UR6, 0x4, UR4 ;  /* 0x00000004060408a5 */ /* 0x002fec000f8e0204 */
[----:B------:R-:W-:Y:S02]  /*5bc0*/  IMAD.U32 R2, RZ, RZ, UR4 ;  /* 0x00000004ff027e24 */ /* 0x000fe4000f8e00ff */
[----:B------:R-:W-:Y:S03]  /*5bd0*/  IMAD.U32 R3, RZ, RZ, UR5 ;  /* 0x00000005ff037e24 */ /* 0x000fe6000f8e00ff */
[----:B------:R-:W1:Y:S02]  /*5be0*/  @!UP0 LDCU UR4, c[0x0][0x880] ;  /* 0x00011000ff0487ac */ /* 0x000e640008000800 */
[----:B--2--5:R2:W5:Y:S02]  /*5bf0*/  @P3 LDG.E R41, desc[UR8][R2.64] ;  /* 0x0000000802293981 */ /* 0x024564000c1e1900 */
[----:B-12---:R-:W-:Y:S02]  /*5c00*/  @!P3 MOV R41, UR4 ;  /* 0x000000040029bc02 */ /* 0x006fe40008000f00 */
.L_x_94:
[----:B------:R-:W-:Y:S05]  /*5c10*/  @!P4 BRA `(.L_x_95) ;  /* 0x000000000024c947 */ /* 0x000fea0003800000 */
[----:B------:R-:W-:Y:S01]  /*5c20*/  ISETP.NE.U32.AND P3, PT, R76, RZ, PT ;  /* 0x000000ff4c00720c */ /* 0x000fe20003f65070 */
[----:B------:R-:W2:Y:S03]  /*5c30*/  LDCU.64 UR4, c[0x0][0x358] ;  /* 0x00006b00ff0477ac */ /* 0x000ea60008000a00 */
[----:B------:R-:W-:Y:S11]  /*5c40*/  ISETP.NE.AND.EX P3, PT, R77, RZ, PT, P3 ;  /* 0x000000ff4d00720c */ /* 0x000ff60003f65330 */
[----:B------:R-:W-:Y:S02]  /*5c50*/  @!UPT UIADD3 URZ, UPT, UPT, URZ, URZ, URZ ;  /* 0x000000fffffff290 */ /* 0x000fe4000fffe0ff */
[----:B------:R-:W3:Y:S01]  /*5c60*/  @P3 LDC.64 R2, c[0x0][0x8a8] ;  /* 0x00022a00ff023b82 */ /* 0x000ee20000000a00 */
[----:B-1----:R-:W-:Y:S04]  /*5c70*/  @P3 IMAD R0, R78, UR36, RZ ;  /* 0x000000244e003c24 */ /* 0x002fe8000f8e02ff */
[----:B---3--:R-:W-:Y:S05]  /*5c80*/  @P3 IMAD.WIDE R2, R0, 0x4, R2 ;  /* 0x0000000400023825 */ /* 0x008fea00078e0202 */
[----:B--2--5:R2:W5:Y:S02]  /*5c90*/  @P3 LDG.E R38, desc[UR4][R2.64] ;  /* 0x0000000402263981 */ /* 0x024564000c1e1900 */
[----:B--2---:R-:W3:Y:S02]  /*5ca0*/  @!P3 LDC R38, c[0x0][0x8a0] ;  /* 0x00022800ff26bb82 */ /* 0x004ee40000000800 */
.L_x_95:
[----:B-----5:R-:W-:Y:S01]  /*5cb0*/  FSETP.NEU.AND P3, PT, R41, RZ, PT ;  /* 0x000000ff2900720b */ /* 0x020fe20003f6d000 */
[----:B------:R-:W-:Y:S01]  /*5cc0*/  BSSY B1, `(.L_x_96) ;  /* 0x0000039000017945 */ /* 0x000fe20003800000 */
[----:B------:R-:W-:Y:S01]  /*5cd0*/  SEL R3, RZ, 0xffffffff, P2 ;  /* 0xffffffffff037807 */ /* 0x000fe20001000000 */
[----:B------:R-:W-:Y:S01]  /*5ce0*/  IMAD.MOV.U32 R47, RZ, RZ, 0x1 ;  /* 0x00000001ff2f7424 */ /* 0x000fe200078e00ff */
[----:B------:R-:W-:Y:S01]  /*5cf0*/  @P1 LOP3.LUT P2, RZ, R80, 0xff, RZ, 0xc0, !PT ;  /* 0x000000ff50ff1812 */ /* 0x000fe2000784c0ff */
[----:B------:R-:W-:Y:S01]  /*5d00*/  IMAD R39, R36, 0x80, R37 ;  /* 0x0000008024277824 */ /* 0x000fe200078e0225 */
[----:B------:R-:W-:Y:S01]  /*5d10*/  @P1 SEL R2, RZ, 0xffffffff, P3 ;  /* 0xffffffffff021807 */ /* 0x000fe20001800000 */
[----:B------:R-:W-:Y:S01]  /*5d20*/  IMAD R87, R94, -0x10, R92 ;  /* 0xfffffff05e577824 */ /* 0x000fe200078e025c */
[----:B------:R-:W-:Y:S01]  /*5d30*/  LOP3.LUT R90, R90, 0x1, RZ, 0x3c, !PT ;  /* 0x000000015a5a7812 */ /* 0x000fe200078e3cff */
[----:B------:R-:W-:Y:S01]  /*5d40*/  IMAD.MOV.U32 R46, RZ, RZ, RZ ;  /* 0x000000ffff2e7224 */ /* 0x000fe200078e00ff */
[----:B------:R-:W-:Y:S02]  /*5d50*/  @P0 SEL R2, R3, R2, !P2 ;  /* 0x0000000203020207 */ /* 0x000fe40005000000 */
[----:B------:R-:W-:Y:S02]  /*5d60*/  CS2R R74, SRZ ;  /* 0x00000000004a7805 */ /* 0x000fe4000001ff00 */
[----:B------:R-:W-:Y:S02]  /*5d70*/  LEA R99, R36, UR44, 0x3 ;  /* 0x0000002c24637c11 */ /* 0x000fe4000f8e18ff */
[----:B------:R-:W-:Y:S02]  /*5d80*/  CS2R R72, SRZ ;  /* 0x0000000000487805 */ /* 0x000fe4000001ff00 */
[----:B------:R-:W-:Y:S02]  /*5d90*/  @P1 LOP3.LUT R2, R2, 0x1, RZ, 0xc0, !PT ;  /* 0x0000000102021812 */ /* 0x000fe400078ec0ff */
[----:B------:R-:W-:Y:S02]  /*5da0*/  CS2R R66, SRZ ;  /* 0x0000000000427805 */ /* 0x000fe4000001ff00 */
[----:B-1----:R-:W-:Y:S02]  /*5db0*/  SHF.L.U32 R0, R89, 0x1f, RZ ;  /* 0x0000001f59007819 */ /* 0x002fe400000006ff */
[----:B------:R-:W-:Y:S02]  /*5dc0*/  CS2R R64, SRZ ;  /* 0x0000000000407805 */ /* 0x000fe4000001ff00 */
[----:B------:R-:W-:Y:S02]  /*5dd0*/  ISETP.NE.U32.OR P5, PT, R2, 0x1, !P1 ;  /* 0x000000010200780c */ /* 0x000fe40004fa5470 */
[----:B------:R-:W-:Y:S02]  /*5de0*/  CS2R R58, SRZ ;  /* 0x00000000003a7805 */ /* 0x000fe4000001ff00 */
[----:B------:R-:W-:Y:S02]  /*5df0*/  PLOP3.LUT P2, PT, PT, PT, UP1, 0x80, 0x8 ;  /* 0x000000000008781c */ /* 0x000fe40003f4f018 */
[----:B------:R-:W-:Y:S02]  /*5e00*/  CS2R R56, SRZ ;  /* 0x0000000000387805 */ /* 0x000fe4000001ff00 */
[----:B------:R-:W-:Y:S02]  /*5e10*/  LOP3.LUT P4, R85, R80, 0xff, RZ, 0xc0, !PT ;  /* 0x000000ff50557812 */ /* 0x000fe4000788c0ff */
[----:B------:R-:W-:Y:S02]  /*5e20*/  CS2R R50, SRZ ;  /* 0x0000000000327805 */ /* 0x000fe4000001ff00 */
[----:B------:R-:W-:Y:S02]  /*5e30*/  SEL R2, RZ, 0xffffffff, P3 ;  /* 0xffffffffff027807 */ /* 0x000fe40001800000 */
[----:B------:R-:W-:Y:S02]  /*5e40*/  CS2R R48, SRZ ;  /* 0x0000000000307805 */ /* 0x000fe4000001ff00 */
[----:B------:R-:W-:Y:S02]  /*5e50*/  P2R R98, PR, RZ, 0x20 ;  /* 0x00000020ff627803 */ /* 0x000fe40000000000 */
[----:B------:R-:W-:Y:S02]  /*5e60*/  @P5 SHF.L.U32 R4, R90, 0x1f, RZ ;  /* 0x0000001f5a045819 */ /* 0x000fe400000006ff */
[----:B------:R-:W-:Y:S02]  /*5e70*/  @P2 SEL R2, R3, R2, !P4 ;  /* 0x0000000203022207 */ /* 0x000fe40006000000 */
[----:B------:R-:W1:Y:S02]  /*5e80*/  @P5 SYNCS.PHASECHK.TRANS64.TRYWAIT P1, [UR44+0x30], R4 ;  /* 0x00003004ff0055a7 */ /* 0x000e64000802112c */
[----:B------:R-:W-:Y:S04]  /*5e90*/  LOP3.LUT R2, R2, 0x1, RZ, 0xc0, !PT ;  /* 0x0000000102027812 */ /* 0x000fe800078ec0ff */
[----:B------:R-:W-:Y:S04]  /*5ea0*/  ISETP.NE.U32.AND P2, PT, R2, 0x1, PT ;  /* 0x000000010200780c */ /* 0x000fe80003f45070 */
[----:B------:R-:W-:Y:S01]  /*5eb0*/  P2R R60, PR, RZ, 0x4 ;  /* 0x00000004ff3c7803 */ /* 0x000fe20000000000 */
[----:B------:R2:W4:Y:S01]  /*5ec0*/  SYNCS.PHASECHK.TRANS64.TRYWAIT P0, [R99+URZ+0xa0], R0 ;  /* 0x0000a000630075a7 */ /* 0x00052200080011ff */
[----:B-1----:R-:W-:Y:S01]  /*5ed0*/  @P5 SEL R47, RZ, 0x1, !P1 ;  /* 0x00000001ff2f5807 */ /* 0x002fe20004800000 */
[----:B--2---:R-:W-:Y:S06]  /*5ee0*/  @!P5 BRA `(.L_x_97) ;  /* 0x000000000058d947 */ /* 0x004fec0003800000 */
[----:B------:R-:W-:Y:S01]  /*5ef0*/  IMAD.MOV.U32 R75, RZ, RZ, RZ ;  /* 0x000000ffff4b7224 */ /* 0x000fe200078e00ff */
[----:B------:R-:W-:Y:S01]  /*5f00*/  ISETP.NE.AND P1, PT, R47, RZ, PT ;  /* 0x000000ff2f00720c */ /* 0x000fe20003f25270 */
[----:B------:R-:W-:Y:S01]  /*5f10*/  BSSY B0, `(.L_x_98) ;  /* 0x000000c000007945 */ /* 0x000fe20003800000 */
[----:B------:R-:W-:Y:S02]  /*5f20*/  CS2R R50, SRZ ;  /* 0x0000000000327805 */ /* 0x000fe4000001ff00 */
[----:B------:R-:W-:Y:S02]  /*5f30*/  CS2R R48, SRZ ;  /* 0x0000000000307805 */ /* 0x000fe4000001ff00 */
[----:B------:R-:W-:Y:S02]  /*5f40*/  CS2R R58, SRZ ;  /* 0x00000000003a7805 */ /* 0x000fe4000001ff00 */
[----:B------:R-:W-:Y:S02]  /*5f50*/  CS2R R56, SRZ ;  /* 0x0000000000387805 */ /* 0x000fe4000001ff00 */
[----:B------:R-:W-:Y:S02]  /*5f60*/  CS2R R66, SRZ ;  /* 0x0000000000427805 */ /* 0x000fe4000001ff00 */
[----:B------:R-:W-:Y:S02]  /*5f70*/  CS2R R64, SRZ ;  /* 0x0000000000407805 */ /* 0x000fe4000001ff00 */
[----:B------:R-:W-:Y:S01]  /*5f80*/  CS2R R72, SRZ ;  /* 0x0000000000487805 */ /* 0x000fe2000001ff00 */
[----:B------:R-:W-:Y:S06]  /*5f90*/  @P1 BRA `(.L_x_99) ;  /* 0x00000000000c1947 */ /* 0x000fec0003800000 */
[----:B------:R-:W-:Y:S04]  /*5fa0*/  SHF.L.U32 R3, R90, 0x1f, RZ ;  /* 0x0000001f5a037819 */ /* 0x000fe800000006ff */
[----:B------:R-:W1:Y:S02]  /*5fb0*/  SYNCS.PHASECHK.TRANS64.TRYWAIT P1, [UR44+0x30], R3 ;  /* 0x00003003ff0075a7 */ /* 0x000e64000802112c */
[----:B-1----:R-:W-:Y:S05]  /*5fc0*/  @!P1 BRA `(.L_x_100) ;  /* 0x0000003c00609947 */ /* 0x002fea0003800000 */
.L_x_99:
[----:B------:R-:W-:Y:S05]  /*5fd0*/  BSYNC B0 ;  /* 0x0000000000007941 */ /* 0x000fea0003800000 */
.L_x_98:
[----:B------:R-:W-:Y:S01]  /*5fe0*/  ISETP.NE.AND P1, PT, R60, RZ, PT ;  /* 0x000000ff3c00720c */ /* 0x000fe20003f25270 */
[----:B------:R-:W-:Y:S11]  /*5ff0*/  HFMA2 R46, -RZ, RZ, 0, 5.9604644775390625e-08 ;  /* 0x00000001ff2e7431 */ /* 0x000ff600000001ff */
[----:B------:R-:W-:Y:S01]  /*6000*/  @!UPT UIADD3 URZ, UPT, UPT, URZ, URZ, URZ ;  /* 0x000000fffffff290 */ /* 0x000fe2000fffe0ff */
[----:B------:R2:W1:Y:S04]  /*6010*/  @P1 LDS.128 R48, [R93] ;  /* 0x000000005d301984 */ /* 0x0004680000000c00 */
[----:B------:R2:W1:Y:S04]  /*6020*/  @P1 LDS.128 R56, [R92+0x10] ;  /* 0x000010005c381984 */ /* 0x0004680000000c00 */
[----:B------:R2:W1:Y:S04]  /*6030*/  @P1 LDS.128 R64, [R91+0x20] ;  /* 0x000020005b401984 */ /* 0x0004680000000c00 */
[----:B------:R2:W1:Y:S02]  /*6040*/  @P1 LDS.128 R72, [R87+0x30] ;  /* 0x0000300057481984 */ /* 0x0004640000000c00 */
.L_x_97:
[----:B------:R-:W-:Y:S05]  /*6050*/  BSYNC B1 ;  /* 0x0000000000017941 */ /* 0x000fea0003800000 */
.L_x_96:
[----:B-1----:R-:W-:Y:S04]  /*6060*/  SHF.R.U32.HI R2, RZ, 0x15, R39 ;  /* 0x00000015ff027819 */ /* 0x002fe80000011627 */
[----:B------:R-:W-:Y:S01]  /*6070*/  LOP3.LUT P1, RZ, R2, 0x3, R81, 0x48, !PT ;  /* 0x0000000302ff7812 */ /* 0x000fe20007824851 */
[----:B------:R-:W-:Y:S01]  /*6080*/  @!UPT UIADD3 URZ, UPT, UPT, URZ, URZ, URZ ;  /* 0x000000fffffff290 */ /* 0x000fe2000fffe0ff */
[----:B----4-:R-:W-:Y:S11]  /*6090*/  @P0 BRA `(.L_x_101) ;  /* 0x0000000000080947 */ /* 0x010ff60003800000 */
[----:B------:R-:W1:Y:S02]  /*60a0*/  SYNCS.PHASECHK.TRANS64.TRYWAIT P0, [R99+URZ+0xa0], R0 ;  /* 0x0000a000630075a7 */ /* 0x000e6400080011ff */
[----:B-1----:R-:W-:Y:S05]  /*60b0*/  @!P0 BRA `(.L_x_102) ;  /* 0x0000003c003c8947 */ /* 0x002fea0003800000 */
.L_x_101:
[----:B------:R-:W-:Y:S05]  /*60c0*/  @!P1 BRA `(.L_x_103) ;  /* 0x0000000000409947 */ /* 0x000fea0003800000 */
[----:B------:R-:W4:Y:S01]  /*60d0*/  LDCU.64 UR8, c[0x4][0x70] ;  /* 0x01000e00ff0877ac */ /* 0x000f220008000a00 */
[----:B------:R-:W-:Y:S01]  /*60e0*/  MOV R3, 0x0 ;  /* 0x0000000000037802 */ /* 0x000fe20000000f00 */
[----:B------:R-:W-:Y:S02]  /*60f0*/  HFMA2 R12, -RZ, RZ, 0, 5.9604644775390625e-08 ;  /* 0x00000001ff0c7431 */ /* 0x000fe400000001ff */
[----:B------:R-:W-:Y:S02]  /*6100*/  IMAD.MOV.U32 R8, RZ, RZ, 0x192 ;  /* 0x00000192ff087424 */ /* 0x000fe400078e00ff */
[----:B------:R-:W-:Y:S01]  /*6110*/  IMAD.MOV.U32 R13, RZ, RZ, RZ ;  /* 0x000000ffff0d7224 */ /* 0x000fe200078e00ff */
[----:B------:R-:W5:Y:S01]  /*6120*/  LDCU.64 UR6, c[0x4][0x78] ;  /* 0x01000f00ff0677ac */ /* 0x000f620008000a00 */
[----:B------:R-:W1:Y:S01]  /*6130*/  LDC.64 R2, c[0x4][R3] ;  /* 0x0100000003027b82 */ /* 0x000e620000000a00 */
[----:B------:R-:W2:Y:S01]  /*6140*/  LDCU.64 UR4, c[0x4][0x10] ;  /* 0x01000200ff0477ac */ /* 0x000ea20008000a00 */
[----:B----4-:R-:W-:Y:S01]  /*6150*/  MOV R5, UR9 ;  /* 0x0000000900057c02 */ /* 0x010fe20008000f00 */
[----:B------:R-:W-:Y:S01]  /*6160*/  IMAD.U32 R4, RZ, RZ, UR8 ;  /* 0x00000008ff047e24 */ /* 0x000fe2000f8e00ff */
[----:B-----5:R-:W-:Y:S01]  /*6170*/  MOV R7, UR7 ;  /* 0x0000000700077c02 */ /* 0x020fe20008000f00 */
[----:B------:R-:W-:Y:S01]  /*6180*/  IMAD.U32 R6, RZ, RZ, UR6 ;  /* 0x00000006ff067e24 */ /* 0x000fe2000f8e00ff */
[----:B--2---:R-:W-:Y:S01]  /*6190*/  MOV R11, UR5 ;  /* 0x00000005000b7c02 */ /* 0x004fe20008000f00 */
[----:B------:R-:W-:Y:S02]  /*61a0*/  IMAD.U32 R10, RZ, RZ, UR4 ;  /* 0x00000004ff0a7e24 */ /* 0x000fe4000f8e00ff */
[----:B------:R-:W-:Y:S07]  /*61b0*/  LEPC R20, `(.L_x_103) ;  /* 0x000000001014794e */ /* 0x000fee0000000000 */
[----:B-1-3--:R-:W-:Y:S05]  /*61c0*/  CALL.ABS.NOINC R2 ;  /* 0x0000000002007343 */ /* 0x00afea0003c00000 */
.L_x_103:
[----:B------:R-:W-:Y:S05]  /*61d0*/  WARPSYNC.ALL ;  /* 0x0000000000007948 */ /* 0x000fea0003800000 */
[----:B------:R-:W-:Y:S01]  /*61e0*/  R2UR UR4, R39 ;  /* 0x00000000270472ca */ /* 0x000fe200000e0000 */
[--C-:B------:R-:W-:Y:S01]  /*61f0*/  HADD2.F32 R40, -RZ, R48.reuse.H0_H0 ;  /* 0x20000030ff287230 */ /* 0x100fe20000004100 */
[----:B------:R-:W-:Y:S01]  /*6200*/  ISETP.NE.AND P0, PT, R95, RZ, PT ;  /* 0x000000ff5f00720c */ /* 0x000fe20003f05270 */
[----:B------:R-:W-:Y:S01]  /*6210*/  HADD2.F32 R43, -RZ, R48.H1_H1 ;  /* 0x30000030ff2b7230 */ /* 0x000fe20000004100 */
[----:B------:R-:W-:Y:S01]  /*6220*/  BSSY.RECONVERGENT B0, `(.L_x_104) ;  /* 0x0000086000007945 */ /* 0x000fe20003800200 */
[----:B------:R-:W-:Y:S02]  /*6230*/  HADD2.F32 R42, -RZ, R49.H0_H0 ;  /* 0x20000031ff2a7230 */ /* 0x000fe40000004100 */
[----:B------:R-:W-:Y:S02]  /*6240*/  HADD2.F32 R45, -RZ, R51.H0_H0 ;  /* 0x20000033ff2d7230 */ /* 0x000fe40000004100 */
[----:B------:R-:W-:Y:S04]  /*6250*/  HADD2.F32 R44, -RZ, R75.H1_H1 ;  /* 0x3000004bff2c7230 */ /* 0x000fe80000004100 */
[----:B------:R-:W1:Y:S02]  /*6260*/  LDTM.x32 R4, tmem[UR4] ;  /* 0x00000004000479ee */ /* 0x000e6400082c0000 */
[C---:B-1-3--:R-:W-:Y:S01]  /*6270*/  FMUL R0, R38.reuse, R4 ;  /* 0x0000000426007220 */ /* 0x04afe20000400000 */
[C---:B------:R-:W-:Y:S01]  /*6280*/  FMUL R2, R38.reuse, R5 ;  /* 0x0000000526027220 */ /* 0x040fe20000400000 */
[C---:B------:R-:W-:Y:S01]  /*6290*/  FMUL R3, R38.reuse, R6 ;  /* 0x0000000626037220 */ /* 0x040fe20000400000 */
[C---:B------:R-:W-:Y:S01]  /*62a0*/  FMUL R7, R38.reuse, R7 ;  /* 0x0000000726077220 */ /* 0x040fe20000400000 */
[C---:B------:R-:W-:Y:S01]  /*62b0*/  FFMA R0, R41.reuse, R40, R0 ;  /* 0x0000002829007223 */ /* 0x040fe20000000000 */
[----:B------:R-:W-:Y:S02]  /*62c0*/  HADD2.F32 R40, -RZ, R49.H1_H1 ;  /* 0x30000031ff287230 */ /* 0x000fe40000004100 */
[C---:B------:R-:W-:Y:S01]  /*62d0*/  FFMA R2, R41.reuse, R43, R2 ;  /* 0x0000002b29027223 */ /* 0x040fe20000000002 */
[C---:B------:R-:W-:Y:S01]  /*62e0*/  FFMA R3, R41.reuse, R42, R3 ;  /* 0x0000002a29037223 */ /* 0x040fe20000000003 */
[--C-:B------:R-:W-:Y:S02]  /*62f0*/  HADD2.F32 R43, -RZ, R50.reuse.H0_H0 ;  /* 0x20000032ff2b7230 */ /* 0x100fe40000004100 */
[----:B------:R-:W-:Y:S01]  /*6300*/  FMUL R4, R38, R8 ;  /* 0x0000000826047220 */ /* 0x000fe20000400000 */
[----:B------:R-:W-:Y:S01]  /*6310*/  HADD2.F32 R42, -RZ, R50.H1_H1 ;  /* 0x30000032ff2a7230 */ /* 0x000fe20000004100 */
[----:B------:R-:W-:Y:S01]  /*6320*/  F2FP.F16.F32.PACK_AB R52, R2, R0 ;  /* 0x000000000234723e */ /* 0x000fe200000000ff */
[C---:B------:R-:W-:Y:S01]  /*6330*/  FFMA R7, R41.reuse, R40, R7 ;  /* 0x0000002829077223 */ /* 0x040fe20000000007 */
[----:B------:R-:W-:Y:S01]  /*6340*/  FFMA R4, R41, R43, R4 ;  /* 0x0000002b29047223 */ /* 0x000fe20000000004 */
[C---:B------:R-:W-:Y:S01]  /*6350*/  FMUL R5, R38.reuse, R9 ;  /* 0x0000000926057220 */ /* 0x040fe20000400000 */
[C---:B------:R-:W-:Y:S01]  /*6360*/  FMUL R6, R38.reuse, R10 ;  /* 0x0000000a26067220 */ /* 0x040fe20000400000 */
[----:B------:R-:W-:Y:S01]  /*6370*/  HADD2.F32 R40, -RZ, R51.H1_H1 ;  /* 0x30000033ff287230 */ /* 0x000fe20000004100 */
[----:B------:R-:W-:Y:S01]  /*6380*/  F2FP.F16.F32.PACK_AB R53, R7, R3 ;  /* 0x000000030735723e */ /* 0x000fe200000000ff */
[C---:B------:R-:W-:Y:S01]  /*6390*/  FFMA R5, R41.reuse, R42, R5 ;  /* 0x0000002a29057223 */ /* 0x040fe20000000005 */
[----:B------:R-:W-:Y:S01]  /*63a0*/  FFMA R6, R41, R45, R6 ;  /* 0x0000002d29067223 */ /* 0x000fe20000000006 */
[C---:B------:R-:W-:Y:S01]  /*63b0*/  FMUL R11, R38.reuse, R11 ;  /* 0x0000000b260b7220 */ /* 0x040fe20000400000 */
[--C-:B------:R-:W-:Y:S02]  /*63c0*/  HADD2.F32 R43, -RZ, R56.reuse.H0_H0 ;  /* 0x20000038ff2b7230 */ /* 0x100fe40000004100 */
[C---:B------:R-:W-:Y:S01]  /*63d0*/  FMUL R8, R38.reuse, R12 ;  /* 0x0000000c26087220 */ /* 0x040fe20000400000 */
[----:B------:R-:W-:Y:S01]  /*63e0*/  F2FP.F16.F32.PACK_AB R54, R5, R4 ;  /* 0x000000040536723e */ /* 0x000fe200000000ff */
[C---:B------:R-:W-:Y:S01]  /*63f0*/  FFMA R11, R41.reuse, R40, R11 ;  /* 0x00000028290b7223 */ /* 0x040fe2000000000b */
[----:B------:R-:W-:Y:S02]  /*6400*/  HADD2.F32 R40, -RZ, R56.H1_H1 ;  /* 0x30000038ff287230 */ /* 0x000fe40000004100 */
[----:B------:R-:W-:Y:S01]  /*6410*/  FFMA R8, R41, R43, R8 ;  /* 0x0000002b29087223 */ /* 0x000fe20000000008 */
[C---:B------:R-:W-:Y:S01]  /*6420*/  FMUL R9, R38.reuse, R13 ;  /* 0x0000000d26097220 */ /* 0x040fe20000400000 */
[--C-:B------:R-:W-:Y:S01]  /*6430*/  HADD2.F32 R45, -RZ, R57.reuse.H0_H0 ;  /* 0x20000039ff2d7230 */ /* 0x100fe20000004100 */
[----:B------:R-:W-:Y:S01]  /*6440*/  F2FP.F16.F32.PACK_AB R55, R11, R6 ;  /* 0x000000060b37723e */ /* 0x000fe200000000ff */
[C---:B------:R-:W-:Y:S01]  /*6450*/  FMUL R10, R38.reuse, R14 ;  /* 0x0000000e260a7220 */ /* 0x040fe20000400000 */
[----:B------:R-:W-:Y:S02]  /*6460*/  HADD2.F32 R42, -RZ, R57.H1_H1 ;  /* 0x30000039ff2a7230 */ /* 0x000fe40000004100 */
[C---:B------:R-:W-:Y:S01]  /*6470*/  FFMA R9, R41.reuse, R40, R9 ;  /* 0x0000002829097223 */ /* 0x040fe20000000009 */
[C---:B------:R-:W-:Y:S01]  /*6480*/  FMUL R15, R38.reuse, R15 ;  /* 0x0000000f260f7220 */ /* 0x040fe20000400000 */
[----:B------:R1:W-:Y:S01]  /*6490*/  STS.128 [R93], R52 ;  /* 0x000000345d007388 */ /* 0x0003e20000000c00 */
[----:B------:R-:W-:Y:S01]  /*64a0*/  FFMA R10, R41, R45, R10 ;  /* 0x0000002d290a7223 */ /* 0x000fe2000000000a */
[--C-:B------:R-:W-:Y:S01]  /*64b0*/  HADD2.F32 R40, -RZ, R58.reuse.H0_H0 ;  /* 0x2000003aff287230 */ /* 0x100fe20000004100 */
[----:B------:R-:W-:Y:S01]  /*64c0*/  F2FP.F16.F32.PACK_AB R68, R9, R8 ;  /* 0x000000080944723e */ /* 0x000fe200000000ff */
[----:B------:R-:W-:Y:S01]  /*64d0*/  FFMA R15, R41, R42, R15 ;  /* 0x0000002a290f7223 */ /* 0x000fe2000000000f */
[C---:B------:R-:W-:Y:S01]  /*64e0*/  FMUL R12, R38.reuse, R16 ;  /* 0x00000010260c7220 */ /* 0x040fe20000400000 */
[----:B------:R-:W-:Y:S02]  /*64f0*/  HADD2.F32 R42, -RZ, R58.H1_H1 ;  /* 0x3000003aff2a7230 */ /* 0x000fe40000004100 */
[C---:B------:R-:W-:Y:S01]  /*6500*/  FMUL R13, R38.reuse, R17 ;  /* 0x00000011260d7220 */ /* 0x040fe20000400000 */
[--C-:B------:R-:W-:Y:S01]  /*6510*/  HADD2.F32 R43, -RZ, R59.reuse.H0_H0 ;  /* 0x2000003bff2b7230 */ /* 0x100fe20000004100 */
[----:B------:R-:W-:Y:S01]  /*6520*/  F2FP.F16.F32.PACK_AB R69, R15, R10 ;  /* 0x0000000a0f45723e */ /* 0x000fe200000000ff */
[C---:B------:R-:W-:Y:S01]  /*6530*/  FFMA R12, R41.reuse, R40, R12 ;  /* 0x00000028290c7223 */ /* 0x040fe2000000000c */
[C---:B------:R-:W-:Y:S01]  /*6540*/  FFMA R13, R41.reuse, R42, R13 ;  /* 0x0000002a290d7223 */ /* 0x040fe2000000000d */
[C---:B------:R-:W-:Y:S01]  /*6550*/  FMUL R14, R38.reuse, R18 ;  /* 0x00000012260e7220 */ /* 0x040fe20000400000 */
[----:B------:R-:W-:Y:S02]  /*6560*/  HADD2.F32 R40, -RZ, R59.H1_H1 ;  /* 0x3000003bff287230 */ /* 0x000fe40000004100 */
[C---:B------:R-:W-:Y:S01]  /*6570*/  FMUL R19, R38.reuse, R19 ;  /* 0x0000001326137220 */ /* 0x040fe20000400000 */
[C---:B------:R-:W-:Y:S01]  /*6580*/  FMUL R16, R38.reuse, R20 ;  /* 0x0000001426107220 */ /* 0x040fe20000400000 */
[C---:B------:R-:W-:Y:S01]  /*6590*/  FFMA R14, R41.reuse, R43, R14 ;  /* 0x0000002b290e7223 */ /* 0x040fe2000000000e */
[--C-:B------:R-:W-:Y:S02]  /*65a0*/  HADD2.F32 R43, -RZ, R64.reuse.H0_H0 ;  /* 0x20000040ff2b7230 */ /* 0x100fe40000004100 */
[C---:B------:R-:W-:Y:S01]  /*65b0*/  FFMA R19, R41.reuse, R40, R19 ;  /* 0x0000002829137223 */ /* 0x040fe20000000013 */
[----:B------:R-:W-:Y:S02]  /*65c0*/  HADD2.F32 R42, -RZ, R64.H1_H1 ;  /* 0x30000040ff2a7230 */ /* 0x000fe40000004100 */
[C---:B------:R-:W-:Y:S01]  /*65d0*/  FMUL R17, R38.reuse, R21 ;  /* 0x0000001526117220 */ /* 0x040fe20000400000 */
[--C-:B------:R-:W-:Y:S02]  /*65e0*/  HADD2.F32 R45, -RZ, R65.reuse.H0_H0 ;  /* 0x20000041ff2d7230 */ /* 0x100fe40000004100 */
[C---:B------:R-:W-:Y:S01]  /*65f0*/  FMUL R18, R38.reuse, R22 ;  /* 0x0000001626127220 */ /* 0x040fe20000400000 */
[----:B------:R-:W-:Y:S02]  /*6600*/  HADD2.F32 R40, -RZ, R65.H1_H1 ;  /* 0x30000041ff287230 */ /* 0x000fe40000004100 */
[C---:B------:R-:W-:Y:S01]  /*6610*/  FMUL R23, R38.reuse, R23 ;  /* 0x0000001726177220 */ /* 0x040fe20000400000 */
[C---:B------:R-:W-:Y:S01]  /*6620*/  FFMA R16, R41.reuse, R43, R16 ;  /* 0x0000002b29107223 */ /* 0x040fe20000000010 */
[C---:B------:R-:W-:Y:S01]  /*6630*/  FFMA R17, R41.reuse, R42, R17 ;  /* 0x0000002a29117223 */ /* 0x040fe20000000011 */
[C---:B------:R-:W-:Y:S01]  /*6640*/  FFMA R18, R41.reuse, R45, R18 ;  /* 0x0000002d29127223 */ /* 0x040fe20000000012 */
[C---:B------:R-:W-:Y:S01]  /*6650*/  FFMA R23, R41.reuse, R40, R23 ;  /* 0x0000002829177223 */ /* 0x040fe20000000017 */
[--C-:B------:R-:W-:Y:S02]  /*6660*/  HADD2.F32 R43, -RZ, R66.reuse.H0_H0 ;  /* 0x20000042ff2b7230 */ /* 0x100fe40000004100 */
[C---:B------:R-:W-:Y:S01]  /*6670*/  FMUL R20, R38.reuse, R24 ;  /* 0x0000001826147220 */ /* 0x040fe20000400000 */
        /* <DEDUP_REMOVED lines=9> */
[----:B------:R-:W-:Y:S01]  /*6710*/  FFMA R27, R41, R42, R27 ;  /* 0x0000002a291b7223 */ /* 0x000fe2000000001b */
[--C-:B------:R-:W-:Y:S02]  /*6720*/  HADD2.F32 R40, -RZ, R72.reuse.H0_H0 ;  /* 0x20000048ff287230 */ /* 0x100fe40000004100 */
[C---:B------:R-:W-:Y:S01]  /*6730*/  FMUL R24, R38.reuse, R28 ;  /* 0x0000001c26187220 */ /* 0x040fe20000400000 */
[----:B------:R-:W-:Y:S02]  /*6740*/  HADD2.F32 R42, -RZ, R72.H1_H1 ;  /* 0x30000048ff2a7230 */ /* 0x000fe40000004100 */
[C---:B------:R-:W-:Y:S01]  /*6750*/  FMUL R25, R38.reuse, R29 ;  /* 0x0000001d26197220 */ /* 0x040fe20000400000 */
[--C-:B------:R-:W-:Y:S02]  /*6760*/  HADD2.F32 R43, -RZ, R73.reuse.H0_H0 ;  /* 0x20000049ff2b7230 */ /* 0x100fe40000004100 */
[C---:B------:R-:W-:Y:S01]  /*6770*/  FMUL R26, R38.reuse, R30 ;  /* 0x0000001e261a7220 */ /* 0x040fe20000400000 */
[----:B------:R-:W-:Y:S01]  /*6780*/  F2FP.F16.F32.PACK_AB R70, R13, R12 ;  /* 0x0000000c0d46723e */ /* 0x000fe200000000ff */
[----:B------:R-:W-:Y:S01]  /*6790*/  FFMA R24, R41, R40, R24 ;  /* 0x0000002829187223 */ /* 0x000fe20000000018 */
[----:B------:R-:W-:Y:S01]  /*67a0*/  F2FP.F16.F32.PACK_AB R71, R19, R14 ;  /* 0x0000000e1347723e */ /* 0x000fe200000000ff */
[C---:B------:R-:W-:Y:S01]  /*67b0*/  FFMA R25, R41.reuse, R42, R25 ;  /* 0x0000002a29197223 */ /* 0x040fe20000000019 */
[C---:B------:R-:W-:Y:S01]  /*67c0*/  FFMA R26, R41.reuse, R43, R26 ;  /* 0x0000002b291a7223 */ /* 0x040fe2000000001a */
[----:B------:R-:W-:Y:S02]  /*67d0*/  HADD2.F32 R40, -RZ, R73.H1_H1 ;  /* 0x30000049ff287230 */ /* 0x000fe40000004100 */
[C---:B------:R-:W-:Y:S01]  /*67e0*/  FMUL R31, R38.reuse, R31 ;  /* 0x0000001f261f7220 */ /* 0x040fe20000400000 */
[----:B------:R1:W-:Y:S01]  /*67f0*/  STS.128 [R92+0x10], R68 ;  /* 0x000010445c007388 */ /* 0x0003e20000000c00 */
[--C-:B------:R-:W-:Y:S02]  /*6800*/  HADD2.F32 R43, -RZ, R74.reuse.H0_H0 ;  /* 0x2000004aff2b7230 */ /* 0x100fe40000004100 */
[C---:B------:R-:W-:Y:S01]  /*6810*/  FMUL R28, R38.reuse, R32 ;  /* 0x00000020261c7220 */ /* 0x040fe20000400000 */
[----:B------:R-:W-:Y:S02]  /*6820*/  HADD2.F32 R42, -RZ, R74.H1_H1 ;  /* 0x3000004aff2a7230 */ /* 0x000fe40000004100 */
[C---:B------:R-:W-:Y:S01]  /*6830*/  FMUL R29, R38.reuse, R33 ;  /* 0x00000021261d7220 */ /* 0x040fe20000400000 */
[----:B------:R-:W-:Y:S02]  /*6840*/  HADD2.F32 R45, -RZ, R75.H0_H0 ;  /* 0x2000004bff2d7230 */ /* 0x000fe40000004100 */
[C---:B------:R-:W-:Y:S01]  /*6850*/  FMUL R30, R38.reuse, R34 ;  /* 0x00000022261e7220 */ /* 0x040fe20000400000 */
[----:B------:R-:W-:Y:S01]  /*6860*/  FFMA R31, R41, R40, R31 ;  /* 0x00000028291f7223 */ /* 0x000fe2000000001f */
[----:B------:R-:W-:Y:S01]  /*6870*/  FMUL R35, R38, R35 ;  /* 0x0000002326237220 */ /* 0x000fe20000400000 */
[----:B------:R-:W-:Y:S01]  /*6880*/  F2FP.F16.F32.PACK_AB R100, R17, R16 ;  /* 0x000000101164723e */ /* 0x000fe200000000ff */
[----:B------:R-:W-:Y:S01]  /*6890*/  FFMA R28, R41, R43, R28 ;  /* 0x0000002b291c7223 */ /* 0x000fe2000000001c */
[----:B------:R-:W-:Y:S01]  /*68a0*/  F2FP.F16.F32.PACK_AB R101, R23, R18 ;  /* 0x000000121765723e */ /* 0x000fe200000000ff */
[----:B------:R-:W-:Y:S01]  /*68b0*/  FFMA R29, R41, R42, R29 ;  /* 0x0000002a291d7223 */ /* 0x000fe2000000001d */
[----:B------:R-:W-:Y:S01]  /*68c0*/  F2FP.F16.F32.PACK_AB R102, R21, R20 ;  /* 0x000000141566723e */ /* 0x000fe200000000ff */
[----:B------:R-:W-:Y:S01]  /*68d0*/  FFMA R30, R41, R45, R30 ;  /* 0x0000002d291e7223 */ /* 0x000fe2000000001e */
[----:B------:R-:W-:Y:S01]  /*68e0*/  F2FP.F16.F32.PACK_AB R103, R27, R22 ;  /* 0x000000161b67723e */ /* 0x000fe200000000ff */
[----:B------:R-:W-:Y:S01]  /*68f0*/  FFMA R35, R41, R44, R35 ;  /* 0x0000002c29237223 */ /* 0x000fe20000000023 */
[----:B------:R-:W-:Y:S02]  /*6900*/  F2FP.F16.F32.PACK_AB R104, R25, R24 ;  /* 0x000000181968723e */ /* 0x000fe400000000ff */
[----:B------:R-:W-:Y:S01]  /*6910*/  F2FP.F16.F32.PACK_AB R105, R31, R26 ;  /* 0x0000001a1f69723e */ /* 0x000fe200000000ff */
[----:B------:R1:W-:Y:S01]  /*6920*/  STS.128 [R91+0x20], R100 ;  /* 0x000020645b007388 */ /* 0x0003e20000000c00 */
[----:B------:R-:W-:Y:S02]  /*6930*/  F2FP.F16.F32.PACK_AB R106, R29, R28 ;  /* 0x0000001c1d6a723e */ /* 0x000fe400000000ff */
[----:B------:R-:W-:Y:S05]  /*6940*/  F2FP.F16.F32.PACK_AB R107, R35, R30 ;  /* 0x0000001e236b723e */ /* 0x000fea00000000ff */
[----:B------:R1:W-:Y:S01]  /*6950*/  STS.128 [R87+0x30], R104 ;  /* 0x0000306857007388 */ /* 0x0003e20000000c00 */
[----:B------:R-:W-:Y:S01]  /*6960*/  @!PT LDS RZ, [RZ] ;  /* 0x00000000fffff984 */ /* 0x000fe20000000800 */
[----:B------:R-:W-:Y:S01]  /*6970*/  @!PT LDS RZ, [RZ] ;  /* 0x00000000fffff984 */ /* 0x000fe20000000800 */
[----:B------:R-:W-:Y:S01]  /*6980*/  @!PT LDS RZ, [RZ] ;  /* 0x00000000fffff984 */ /* 0x000fe20000000800 */
[----:B------:R-:W-:Y:S01]  /*6990*/  @!PT LDS RZ, [RZ] ;  /* 0x00000000fffff984 */ /* 0x000fe20000000800 */
[----:B------:R3:W-:Y:S07]  /*69a0*/  MEMBAR.ALL.CTA ;  /* 0x0000000000007992 */ /* 0x0007ee0000008000 */
[----:B---3--:R-:W3:Y:S02]  /*69b0*/  FENCE.VIEW.ASYNC.S ;  /* 0x00000000000073c6 */ /* 0x008ee40000000000 */
[----:B---3--:R-:W-:Y:S06]  /*69c0*/  BAR.SYNC.DEFER_BLOCKING 0x1, 0x80 ;  /* 0x0042000000007b1d */ /* 0x008fec0000010000 */
[----:B------:R-:W-:Y:S05]  /*69d0*/  @P0 BRA `(.L_x_105) ;  /* 0x0000000000280947 */ /* 0x000fea0003800000 */
[----:B------:R-:W3:Y:S01]  /*69e0*/  LDCU.64 UR6, c[0x0][0x348] ;  /* 0x00006900ff0677ac */ /* 0x000ee20008000a00 */
[----:B------:R-:W-:Y:S01]  /*69f0*/  UIADD3 UR4, UPT, UPT, UR44, 0x200, URZ ;  /* 0x000002002c047890 */ /* 0x000fe2000fffe0ff */
[----:B------:R-:W-:Y:S05]  /*6a00*/  UMOV UR51, UR36 ;  /* 0x0000002400337c82 */ /* 0x000fea0008000000 */
[----:B------:R-:W-:Y:S04]  /*6a10*/  MOV R84, UR4 ;  /* 0x0000000400547c02 */ /* 0x000fe80008000f00 */
[----:B------:R-:W-:Y:S01]  /*6a20*/  R2UR UR48, R84 ;  /* 0x00000000543072ca */ /* 0x000fe200000e0000 */
[----:B---3--:R-:W-:Y:S04]  /*6a30*/  UIADD3 UR4, UP0, UPT, UR6, 0x680, URZ ;  /* 0x0000068006047890 */ /* 0x008fe8000ff1e0ff */
[----:B------:R-:W-:Y:S09]  /*6a40*/  UIADD3.X UR5, UPT, UPT, URZ, UR7, URZ, UP0, !UPT ;  /* 0x00000007ff057290 */ /* 0x000ff200087fe4ff */
[----:B------:R3:W-:Y:S01]  /*6a50*/  UTMASTG.3D [UR48], [UR4] ;  /* 0x00000030040073b5 */ /* 0x0007e20008010000 */
[----:B------:R0:W-:Y:S01]  /*6a60*/  UTMACMDFLUSH ;  /* 0x00000000000079b7 */ /* 0x0001e20000000000 */
[----:B---3--:R-:W-:Y:S04]  /*6a70*/  DEPBAR.LE SB0, 0x1 ;  /* 0x000080400000791a */ /* 0x008fe80000000000 */
.L_x_105:
[----:B------:R-:W-:Y:S05]  /*6a80*/  BSYNC.RECONVERGENT B0 ;  /* 0x0000000000007941 */ /* 0x000fea0003800200 */
.L_x_104:
[----:B------:R-:W-:Y:S01]  /*6a90*/  BAR.SYNC.DEFER_BLOCKING 0x1, 0x80 ;  /* 0x0042000000007b1d */ /* 0x000fe20000010000 */
[----:B------:R-:W-:Y:S01]  /*6aa0*/  ISETP.NE.AND P1, PT, R98, RZ, PT ;  /* 0x000000ff6200720c */ /* 0x000fe20003f25270 */
[----:B------:R-:W-:Y:S01]  /*6ab0*/  UISETP.NE.AND UP0, UPT, UR52, URZ, UPT ;  /* 0x000000ff3400728c */ /* 0x000fe2000bf05270 */
[----:B------:R-:W-:Y:S11]  /*6ac0*/  LEA R3, R46, UR44, 0x3 ;  /* 0x0000002c2e037c11 */ /* 0x000ff6000f8e18ff */
[----:B------:R-:W-:Y:S01]  /*6ad0*/  @P1 SHF.L.U32 R2, R90, 0x1f, RZ ;  /* 0x0000001f5a021819 */ /* 0x000fe200000006ff */
[----:B------:R-:W-:Y:S06]  /*6ae0*/  BRA.U !UP0, `(.L_x_106) ;  /* 0x0000000108247547 */ /* 0x000fec000b800000 */
[----:B------:R-:W-:Y:S01]  /*6af0*/  IMAD.U32 R5, RZ, RZ, UR46 ;  /* 0x0000002eff057e24 */ /* 0x000fe2000f8e00ff */
[----:B------:R-:W-:Y:S01]  /*6b00*/  MOV R0, UR47 ;  /* 0x0000002f00007c02 */ /* 0x000fe20008000f00 */
[----:B------:R-:W-:Y:S03]  /*6b10*/  UIADD3 UR4, UPT, UPT, UR46, 0x1, URZ ;  /* 0x000000012e047890 */ /* 0x000fe6000fffe0ff */
[----:B------:R-:W-:Y:S01]  /*6b20*/  @P1 LEA R5, R5, UR44, 0x3 ;  /* 0x0000002c05051c11 */ /* 0x000fe2000f8e18ff */
[----:B------:R-:W-:Y:S04]  /*6b30*/  UISETP.NE.AND UP0, UPT, UR4, 0x4, UPT ;  /* 0x000000040400788c */ /* 0x000fe8000bf05270 */
[----:B------:R-:W-:Y:S01]  /*6b40*/  @P1 VIADD R5, R5, 0x50 ;  /* 0x0000005005051836 */ /* 0x000fe20000000000 */
[----:B------:R-:W-:Y:S04]  /*6b50*/  USEL UR46, UR4, URZ, UP0 ;  /* 0x000000ff042e7287 */ /* 0x000fe80008000000 */
[----:B------:R-:W-:Y:S04]  /*6b60*/  @P1 PRMT R0, R0, 0x654, R5 ;  /* 0x0000065400001816 */ /* 0x000fe80000000005 */
[----:B------:R3:W-:Y:S04]  /*6b70*/  @P1 SYNCS.ARRIVE.TRANS64.RED.A1T0 RZ, [R0+URZ], RZ ;  /* 0x000000ff00ff19a7 */ /* 0x0007e800081004ff */
.L_x_106:
[----:B------:R-:W4:Y:S01]  /*6b80*/  @P1 SYNCS.PHASECHK.TRANS64.TRYWAIT P0, [R3+URZ+0x30], R2 ;  /* 0x00003002030015a7 */ /* 0x000f2200080011ff */
[----:B------:R-:W-:Y:S01]  /*6b90*/  BSSY B1, `(.L_x_107) ;  /* 0x0000016000017945 */ /* 0x000fe20003800000 */
[----:B----4-:R-:W-:Y:S03]  /*6ba0*/  @P1 SEL R47, RZ, 0x1, !P0 ;  /* 0x00000001ff2f1807 */ /* 0x010fe60004000000 */
[----:B------:R-:W-:Y:S05]  /*6bb0*/  @!P1 BRA `(.L_x_108) ;  /* 0x00000000004c9947 */ /* 0x000fea0003800000 */
[----:B------:R-:W-:Y:S01]  /*6bc0*/  ISETP.NE.AND P0, PT, R47, RZ, PT ;  /* 0x000000ff2f00720c */ /* 0x000fe20003f05270 */
[----:B------:R-:W-:Y:S01]  /*6bd0*/  BSSY B0, `(.L_x_109) ;  /* 0x000000b000007945 */ /* 0x000fe20003800000 */
[----:B------:R-:W-:Y:S11]  /*6be0*/  ISETP.NE.AND P1, PT, R60, RZ, PT ;  /* 0x000000ff3c00720c */ /* 0x000ff60003f25270 */
[----:B------:R-:W-:Y:S02]  /*6bf0*/  @!UPT UIADD3 URZ, UPT, UPT, URZ, URZ, URZ ;  /* 0x000000fffffff290 */ /* 0x000fe4000fffe0ff */
[C---:B------:R-:W-:Y:S01]  /*6c00*/  @P1 IMAD R6, R46.reuse, 0x2000, R93 ;  /* 0x000020002e061824 */ /* 0x040fe200078e025d */
[C---:B------:R-:W-:Y:S01]  /*6c10*/  @P1 LEA R4, R46.reuse, R91, 0xd ;  /* 0x0000005b2e041211 */ /* 0x040fe200078e68ff */
[C---:B------:R-:W-:Y:S02]  /*6c20*/  @P1 IMAD R5, R46.reuse, 0x2000, R92 ;  /* 0x000020002e051824 */ /* 0x040fe400078e025c */
[----:B------:R-:W-:Y:S01]  /*6c30*/  @P1 IMAD R2, R46, 0x2000, R87 ;  /* 0x000020002e021824 */ /* 0x000fe200078e0257 */
[----:B------:R-:W-:Y:S06]  /*6c40*/  @P0 BRA `(.L_x_110) ;  /* 0x00000000000c0947 */ /* 0x000fec0003800000 */
[----:B---3--:R-:W-:Y:S04]  /*6c50*/  SHF.L.U32 R0, R90, 0x1f, RZ ;  /* 0x0000001f5a007819 */ /* 0x008fe800000006ff */
[----:B------:R-:W3:Y:S02]  /*6c60*/  SYNCS.PHASECHK.TRANS64.TRYWAIT P0, [R3+URZ+0x30], R0 ;  /* 0x00003000030075a7 */ /* 0x000ee400080011ff */
[----:B---3--:R-:W-:Y:S05]  /*6c70*/  @!P0 BRA `(.L_x_111) ;  /* 0x0000003000608947 */ /* 0x008fea0003800000 */
.L_x_110:
[----:B------:R-:W-:Y:S05]  /*6c80*/  BSYNC B0 ;  /* 0x0000000000007941 */ /* 0x000fea0003800000 */
.L_x_109:
[----:B------:R-:W-:Y:S02]  /*6c90*/  ISETP.NE.AND P0, PT, R60, RZ, PT ;  /* 0x000000ff3c00720c */ /* 0x000fe40003f05270 */
[----:B------:R-:W-:Y:S11]  /*6ca0*/  IADD3 R46, PT, PT, R46, 0x1, RZ ;  /* 0x000000012e2e7810 */ /* 0x000ff60007ffe0ff */
[----:B------:R4:W1:Y:S04]  /*6cb0*/  @P0 LDS.128 R48, [R6] ;  /* 0x0000000006300984 */ /* 0x0008680000000c00 */
[----:B------:R4:W1:Y:S04]  /*6cc0*/  @P0 LDS.128 R56, [R5+0x10] ;  /* 0x0000100005380984 */ /* 0x0008680000000c00 */
[----:B------:R4:W1:Y:S04]  /*6cd0*/  @P0 LDS.128 R64, [R4+0x20] ;  /* 0x0000200004400984 */ /* 0x0008680000000c00 */
[----:B------:R4:W1:Y:S02]  /*6ce0*/  @P0 LDS.128 R72, [R2+0x30] ;  /* 0x0000300002480984 */ /* 0x0008640000000c00 */
.L_x_108:
[----:B------:R-:W-:Y:S05]  /*6cf0*/  BSYNC B1 ;  /* 0x0000000000017941 */ /* 0x000fea0003800000 */
.L_x_107:
[----:B---3--:R-:W-:Y:S05]  /*6d00*/  VIADD R0, R39, 0x20 ;  /* 0x0000002027007836 */ /* 0x008fea0000000000 */
[----:B------:R-:W-:Y:S04]  /*6d10*/  SHF.R.U32.HI R0, RZ, 0x15, R0 ;  /* 0x00000015ff007819 */ /* 0x000fe80000011600 */
[----:B------:R-:W-:Y:S11]  /*6d20*/  LOP3.LUT P0, RZ, R0, 0x3, R81, 0x48, !PT ;  /* 0x0000000300ff7812 */ /* 0x000ff60007804851 */
[----:B------:R-:W-:Y:S02]  /*6d30*/  @!UPT UIADD3 URZ, UPT, UPT, URZ, URZ, URZ ;  /* 0x000000fffffff290 */ /* 0x000fe4000fffe0ff */
[----:B------:R-:W-:Y:S05]  /*6d40*/  @!P0 BRA `(.L_x_112) ;  /* 0x0000000000408947 */ /* 0x000fea0003800000 */
[----:B------:R-:W3:Y:S01]  /*6d50*/  LDCU.64 UR8, c[0x4][0x70] ;  /* 0x01000e00ff0877ac */ /* 0x000ee20008000a00 */
[----:B------:R-:W-:Y:S01]  /*6d60*/  MOV R3, 0x0 ;  /* 0x0000000000037802 */ /* 0x000fe20000000f00 */
[----:B------:R-:W-:Y:S02]  /*6d70*/  HFMA2 R12, -RZ, RZ, 0, 5.9604644775390625e-08 ;  /* 0x00000001ff0c7431 */ /* 0x000fe400000001ff */
[----:B------:R-:W-:Y:S02]  /*6d80*/  IMAD.MOV.U32 R8, RZ, RZ, 0x192 ;  /* 0x00000192ff087424 */ /* 0x000fe400078e00ff */
[----:B------:R-:W-:Y:S01]  /*6d90*/  IMAD.MOV.U32 R13, RZ, RZ, RZ ;  /* 0x000000ffff0d7224 */ /* 0x000fe200078e00ff */
[----:B------:R-:W5:Y:S01]  /*6da0*/  LDCU.64 UR6, c[0x4][0x78] ;  /* 0x01000f00ff0677ac */ /* 0x000f620008000a00 */
[----:B----4-:R-:W4:Y:S01]  /*6db0*/  LDC.64 R2, c[0x4][R3] ;  /* 0x0100000003027b82 */ /* 0x010f220000000a00 */
[----:B------:R-:W2:Y:S01]  /*6dc0*/  LDCU.64 UR4, c[0x4][0x10] ;  /* 0x01000200ff0477ac */ /* 0x000ea20008000a00 */
[----:B---3--:R-:W-:Y:S01]  /*6dd0*/  MOV R5, UR9 ;  /* 0x0000000900057c02 */ /* 0x008fe20008000f00 */
[----:B------:R-:W-:Y:S01]  /*6de0*/  IMAD.U32 R4, RZ, RZ, UR8 ;  /* 0x00000008ff047e24 */ /* 0x000fe2000f8e00ff */
[----:B-----5:R-:W-:Y:S01]  /*6df0*/  MOV R7, UR7 ;  /* 0x0000000700077c02 */ /* 0x020fe20008000f00 */
[----:B------:R-:W-:Y:S01]  /*6e00*/  IMAD.U32 R6, RZ, RZ, UR6 ;  /* 0x00000006ff067e24 */ /* 0x000fe2000f8e00ff */
[----:B--2---:R-:W-:Y:S01]  /*6e10*/  MOV R11, UR5 ;  /* 0x00000005000b7c02 */ /* 0x004fe20008000f00 */
[----:B------:R-:W-:Y:S02]  /*6e20*/  IMAD.U32 R10, RZ, RZ, UR4 ;  /* 0x00000004ff0a7e24 */ /* 0x000fe4000f8e00ff */
[----:B------:R-:W-:Y:S07]  /*6e30*/  LEPC R20, `(.L_x_112) ;  /* 0x000000001014794e */ /* 0x000fee0000000000 */
[----:B-1--4-:R-:W-:Y:S05]  /*6e40*/  CALL.ABS.NOINC R2 ;  /* 0x0000000002007343 */ /* 0x012fea0003c00000 */
.L_x_112:
[----:B------:R-:W-:Y:S05]  /*6e50*/  WARPSYNC.ALL ;  /* 0x0000000000007948 */ /* 0x000fea0003800000 */
[----:B------:R-:W-:Y:S01]  /*6e60*/  R2UR UR4, R39 ;  /* 0x00000000270472ca */ /* 0x000fe200000e0000 */
[--C-:B-1----:R-:W-:Y:S01]  /*6e70*/  HADD2.F32 R40, -RZ, R48.reuse.H0_H0 ;  /* 0x20000030ff287230 */ /* 0x102fe20000004100 */
[----:B------:R-:W-:Y:S01]  /*6e80*/  ISETP.NE.AND P6, PT, R98, RZ, PT ;  /* 0x000000ff6200720c */ /* 0x000fe20003fc5270 */
[----:B------:R-:W-:Y:S01]  /*6e90*/  HADD2.F32 R43, -RZ, R48.H1_H1 ;  /* 0x30000030ff2b7230 */ /* 0x000fe20000004100 */
[----:B------:R-:W-:Y:S01]  /*6ea0*/  MOV R52, UR46 ;  /* 0x0000002e00347c02 */ /* 0x000fe20008000f00 */
[----:B------:R-:W-:Y:S01]  /*6eb0*/  HADD2.F32 R42, -RZ, R49.H1_H1 ;  /* 0x30000031ff2a7230 */ /* 0x000fe20000004100 */
[----:B------:R-:W-:Y:S01]  /*6ec0*/  MOV R61, UR47 ;  /* 0x0000002f003d7c02 */ /* 0x000fe20008000f00 */
[----:B------:R-:W-:Y:S01]  /*6ed0*/  HADD2.F32 R45, -RZ, R51.H0_H0 ;  /* 0x20000033ff2d7230 */ /* 0x000fe20000004100 */
[----:B------:R-:W-:Y:S01]  /*6ee0*/  ISETP.NE.AND P0, PT, R95, RZ, PT ;  /* 0x000000ff5f00720c */ /* 0x000fe20003f05270 */
[----:B------:R-:W-:Y:S01]  /*6ef0*/  HADD2.F32 R44, -RZ, R75.H1_H1 ;  /* 0x3000004bff2c7230 */ /* 0x000fe20000004100 */
[----:B------:R-:W-:Y:S01]  /*6f00*/  BSSY.RECONVERGENT B0, `(.L_x_113) ;  /* 0x0000088000007945 */ /* 0x000fe20003800200 */
[----:B------:R-:W-:Y:S02]  /*6f10*/  LEA R62, R46, UR44, 0x3 ;  /* 0x0000002c2e3e7c11 */ /* 0x000fe4000f8e18ff */
[----:B----4-:R-:W1:Y:S02]  /*6f20*/  LDTM.x32 R4, tmem[UR4+0x20] ;  /* 0x00002004000479ee */ /* 0x010e6400082c0000 */
[----:B------:R-:W-:Y:S02]  /*6f30*/  @P6 LEA R52, R52, UR44, 0x3 ;  /* 0x0000002c34346c11 */ /* 0x000fe4000f8e18ff */
[----:B------:R-:W-:Y:S02]  /*6f40*/  @P6 SHF.L.U32 R63, R90, 0x1f, RZ ;  /* 0x0000001f5a3f6819 */ /* 0x000fe400000006ff */
[----:B------:R-:W-:Y:S04]  /*6f50*/  @P6 IADD3 R52, PT, PT, R52, 0x50, RZ ;  /* 0x0000005034346810 */ /* 0x000fe80007ffe0ff */
[----:B------:R-:W-:Y:S01]  /*6f60*/  @P6 PRMT R61, R61, 0x654, R52 ;  /* 0x000006543d3d6816 */ /* 0x000fe20000000034 */
[C---:B-1----:R-:W-:Y:S01]  /*6f70*/  FMUL R0, R38.reuse, R4 ;  /* 0x0000000426007220 */ /* 0x042fe20000400000 */
[C---:B------:R-:W-:Y:S01]  /*6f80*/  FMUL R2, R38.reuse, R5 ;  /* 0x0000000526027220 */ /* 0x040fe20000400000 */
[C---:B------:R-:W-:Y:S01]  /*6f90*/  FMUL R3, R38.reuse, R6 ;  /* 0x0000000626037220 */ /* 0x040fe20000400000 */
[C---:B------:R-:W-:Y:S01]  /*6fa0*/  FMUL R7, R38.reuse, R7 ;  /* 0x0000000726077220 */ /* 0x040fe20000400000 */
[C---:B------:R-:W-:Y:S01]  /*6fb0*/  FFMA R0, R41.reuse, R40, R0 ;  /* 0x0000002829007223 */ /* 0x040fe20000000000 */
[----:B------:R-:W-:Y:S02]  /*6fc0*/  HADD2.F32 R40, -RZ, R49.H0_H0 ;  /* 0x20000031ff287230 */ /* 0x000fe40000004100 */
[C---:B------:R-:W-:Y:S01]  /*6fd0*/  FFMA R2, R41.reuse, R43, R2 ;  /* 0x0000002b29027223 */ /* 0x040fe20000000002 */
[--C-:B------:R-:W-:Y:S02]  /*6fe0*/  HADD2.F32 R43, -RZ, R50.reuse.H0_H0 ;  /* 0x20000032ff2b7230 */ /* 0x100fe40000004100 */
[C---:B------:R-:W-:Y:S01]  /*6ff0*/  FMUL R4, R38.reuse, R8 ;  /* 0x0000000826047220 */ /* 0x040fe20000400000 */
[----:B------:R-:W-:Y:S01]  /*7000*/  FMUL R5, R38, R9 ;  /* 0x0000000926057220 */ /* 0x000fe20000400000 */
[C---:B------:R-:W-:Y:S01]  /*7010*/  FFMA R3, R41.reuse, R40, R3 ;  /* 0x0000002829037223 */ /* 0x040fe20000000003 */
[----:B------:R-:W-:Y:S01]  /*7020*/  HADD2.F32 R40, -RZ, R50.H1_H1 ;  /* 0x30000032ff287230 */ /* 0x000fe20000004100 */
[----:B------:R-:W-:Y:S01]  /*7030*/  F2FP.F16.F32.PACK_AB R52, R2, R0 ;  /* 0x000000000234723e */ /* 0x000fe200000000ff */
[C---:B------:R-:W-:Y:S01]  /*7040*/  FFMA R7, R41.reuse, R42, R7 ;  /* 0x0000002a29077223 */ /* 0x040fe20000000007 */
[C---:B------:R-:W-:Y:S01]  /*7050*/  FFMA R4, R41.reuse, R43, R4 ;  /* 0x0000002b29047223 */ /* 0x040fe20000000004 */
[C---:B------:R-:W-:Y:S01]  /*7060*/  FMUL R6, R38.reuse, R10 ;  /* 0x0000000a26067220 */ /* 0x040fe20000400000 */
[----:B------:R-:W-:Y:S02]  /*7070*/  HADD2.F32 R42, -RZ, R51.H1_H1 ;  /* 0x30000033ff2a7230 */ /* 0x000fe40000004100 */
[----:B------:R-:W-:Y:S01]  /*7080*/  FFMA R5, R41, R40, R5 ;  /* 0x0000002829057223 */ /* 0x000fe20000000005 */
[----:B------:R-:W-:Y:S01]  /*7090*/  F2FP.F16.F32.PACK_AB R53, R7, R3 ;  /* 0x000000030735723e */ /* 0x000fe200000000ff */
[----:B------:R-:W-:Y:S01]  /*70a0*/  FFMA R6, R41, R45, R6 ;  /* 0x0000002d29067223 */ /* 0x000fe20000000006 */
[C---:B------:R-:W-:Y:S01]  /*70b0*/  FMUL R11, R38.reuse, R11 ;  /* 0x0000000b260b7220 */ /* 0x040fe20000400000 */
[--C-:B------:R-:W-:Y:S01]  /*70c0*/  HADD2.F32 R40, -RZ, R56.reuse.H0_H0 ;  /* 0x20000038ff287230 */ /* 0x100fe20000004100 */
[----:B------:R-:W-:Y:S01]  /*70d0*/  F2FP.F16.F32.PACK_AB R54, R5, R4 ;  /* 0x000000040536723e */ /* 0x000fe200000000ff */
[C---:B------:R-:W-:Y:S01]  /*70e0*/  FMUL R8, R38.reuse, R12 ;  /* 0x0000000c26087220 */ /* 0x040fe20000400000 */
[C---:B------:R-:W-:Y:S01]  /*70f0*/  FFMA R11, R41.reuse, R42, R11 ;  /* 0x0000002a290b7223 */ /* 0x040fe2000000000b */
[----:B------:R-:W-:Y:S02]  /*7100*/  HADD2.F32 R42, -RZ, R56.H1_H1 ;  /* 0x30000038ff2a7230 */ /* 0x000fe40000004100 */
[C---:B------:R-:W-:Y:S01]  /*7110*/  FMUL R9, R38.reuse, R13 ;  /* 0x0000000d26097220 */ /* 0x040fe20000400000 */
[--C-:B------:R-:W-:Y:S02]  /*7120*/  HADD2.F32 R43, -RZ, R57.reuse.H0_H0 ;  /* 0x20000039ff2b7230 */ /* 0x100fe40000004100 */
[----:B------:R-:W-:Y:S01]  /*7130*/  FFMA R8, R41, R40, R8 ;  /* 0x0000002829087223 */ /* 0x000fe20000000008 */
[----:B------:R-:W-:Y:S01]  /*7140*/  F2FP.F16.F32.PACK_AB R55, R11, R6 ;  /* 0x000000060b37723e */ /* 0x000fe200000000ff */
[----:B------:R-:W-:Y:S01]  /*7150*/  FFMA R9, R41, R42, R9 ;  /* 0x0000002a29097223 */ /* 0x000fe20000000009 */
[C---:B------:R-:W-:Y:S01]  /*7160*/  FMUL R10, R38.reuse, R14 ;  /* 0x0000000e260a7220 */ /* 0x040fe20000400000 */
[----:B------:R-:W-:Y:S02]  /*7170*/  HADD2.F32 R40, -RZ, R57.H1_H1 ;  /* 0x30000039ff287230 */ /* 0x000fe40000004100 */
[C---:B------:R-:W-:Y:S01]  /*7180*/  FMUL R15, R38.reuse, R15 ;  /* 0x0000000f260f7220 */ /* 0x040fe20000400000 */
[----:B------:R1:W-:Y:S01]  /*7190*/  STS.128 [R93+0x2000], R52 ;  /* 0x002000345d007388 */ /* 0x0003e20000000c00 */
[----:B------:R-:W-:Y:S01]  /*71a0*/  F2FP.F16.F32.PACK_AB R68, R9, R8 ;  /* 0x000000080944723e */ /* 0x000fe200000000ff */
[C---:B------:R-:W-:Y:S01]  /*71b0*/  FFMA R10, R41.reuse, R43, R10 ;  /* 0x0000002b290a7223 */ /* 0x040fe2000000000a */
[--C-:B------:R-:W-:Y:S02]  /*71c0*/  HADD2.F32 R43, -RZ, R58.reuse.H0_H0 ;  /* 0x2000003aff2b7230 */ /* 0x100fe40000004100 */
        /* <DEDUP_REMOVED lines=11> */
[--C-:B------:R-:W-:Y:S02]  /*7280*/  HADD2.F32 R43, -RZ, R64.reuse.H0_H0 ;  /* 0x20000040ff2b7230 */ /* 0x100fe40000004100 */
[C---:B------:R-:W-:Y:S01]  /*7290*/  FFMA R14, R41.reuse, R45, R14 ;  /* 0x0000002d290e7223 */ /* 0x040fe2000000000e */
[C---:B------:R-:W-:Y:S01]  /*72a0*/  FMUL R16, R38.reuse, R20 ;  /* 0x0000001426107220 */ /* 0x040fe20000400000 */
        /* <DEDUP_REMOVED lines=17> */
[C---:B------:R-:W-:Y:S01]  /*73c0*/  FFMA R20, R41.reuse, R40, R20 ;  /* 0x0000002829147223 */ /* 0x040fe20000000014 */
[C---:B------:R-:W-:Y:S01]  /*73d0*/  FFMA R21, R41.reuse, R42, R21 ;  /* 0x0000002a29157223 */ /* 0x040fe20000000015 */
[----:B------:R-:W-:Y:S02]  /*73e0*/  HADD2.F32 R40, -RZ, R67.H1_H1 ;  /* 0x30000043ff287230 */ /* 0x000fe40000004100 */
[----:B------:R-:W-:Y:S01]  /*73f0*/  FFMA R22, R41, R43, R22 ;  /* 0x0000002b29167223 */ /* 0x000fe20000000016 */
[C---:B------:R-:W-:Y:S01]  /*7400*/  FMUL R27, R38.reuse, R27 ;  /* 0x0000001b261b7220 */ /* 0x040fe20000400000 */
[--C-:B------:R-:W-:Y:S02]  /*7410*/  HADD2.F32 R43, -RZ, R72.reuse.H0_H0 ;  /* 0x20000048ff2b7230 */ /* 0x100fe40000004100 */
[C---:B------:R-:W-:Y:S01]  /*7420*/  FMUL R24, R38.reuse, R28 ;  /* 0x0000001c26187220 */ /* 0x040fe20000400000 */
[----:B------:R-:W-:Y:S02]  /*7430*/  HADD2.F32 R42, -RZ, R72.H1_H1 ;  /* 0x30000048ff2a7230 */ /* 0x000fe40000004100 */
[C---:B------:R-:W-:Y:S01]  /*7440*/  FMUL R25, R38.reuse, R29 ;  /* 0x0000001d26197220 */ /* 0x040fe20000400000 */
[--C-:B------:R-:W-:Y:S01]  /*7450*/  HADD2.F32 R45, -RZ, R73.reuse.H0_H0 ;  /* 0x20000049ff2d7230 */ /* 0x100fe20000004100 */
[----:B------:R-:W-:Y:S01]  /*7460*/  F2FP.F16.F32.PACK_AB R70, R13, R12 ;  /* 0x0000000c0d46723e */ /* 0x000fe200000000ff */
[C---:B------:R-:W-:Y:S01]  /*7470*/  FMUL R26, R38.reuse, R30 ;  /* 0x0000001e261a7220 */ /* 0x040fe20000400000 */
[----:B------:R-:W-:Y:S01]  /*7480*/  F2FP.F16.F32.PACK_AB R71, R19, R14 ;  /* 0x0000000e1347723e */ /* 0x000fe200000000ff */
[C---:B------:R-:W-:Y:S01]  /*7490*/  FFMA R27, R41.reuse, R40, R27 ;  /* 0x00000028291b7223 */ /* 0x040fe2000000001b */
[C---:B------:R-:W-:Y:S01]  /*74a0*/  FFMA R24, R41.reuse, R43, R24 ;  /* 0x0000002b29187223 */ /* 0x040fe20000000018 */
[----:B------:R-:W-:Y:S02]  /*74b0*/  HADD2.F32 R40, -RZ, R73.H1_H1 ;  /* 0x30000049ff287230 */ /* 0x000fe40000004100 */
[C---:B------:R-:W-:Y:S01]  /*74c0*/  FFMA R25, R41.reuse, R42, R25 ;  /* 0x0000002a29197223 */ /* 0x040fe20000000019 */
[----:B------:R1:W-:Y:S01]  /*74d0*/  STS.128 [R92+0x2010], R68 ;  /* 0x002010445c007388 */ /* 0x0003e20000000c00 */
[C---:B------:R-:W-:Y:S01]  /*74e0*/  FMUL R31, R38.reuse, R31 ;  /* 0x0000001f261f7220 */ /* 0x040fe20000400000 */
[--C-:B------:R-:W-:Y:S02]  /*74f0*/  HADD2.F32 R43, -RZ, R74.reuse.H0_H0 ;  /* 0x2000004aff2b7230 */ /* 0x100fe40000004100 */
[C---:B------:R-:W-:Y:S01]  /*7500*/  FFMA R26, R41.reuse, R45, R26 ;  /* 0x0000002d291a7223 */ /* 0x040fe2000000001a */
        /* <DEDUP_REMOVED lines=30> */
[----:B------:R-:W-:Y:S02]  /*76f0*/  UIADD3 UR9, UPT, UPT, UR49, 0x20, URZ ;  /* 0x0000002031097890 */ /* 0x000fe4000fffe0ff */
[----:B------:R-:W-:Y:S01]  /*7700*/  UIADD3 UR8, UPT, UPT, UR44, 0x2200, URZ ;  /* 0x000022002c087890 */ /* 0x000fe2000fffe0ff */
[----:B------:R-:W-:Y:S01]  /*7710*/  UMOV UR10, UR50 ;  /* 0x00000032000a7c82 */ /* 0x000fe20008000000 */
[----:B------:R-:W-:Y:S01]  /*7720*/  UMOV UR11, UR36 ;  /* 0x00000024000b7c82 */ /* 0x000fe20008000000 */
[----:B---3--:R-:W-:Y:S04]  /*7730*/  UIADD3 UR4, UP0, UPT, UR6, 0x680, URZ ;  /* 0x0000068006047890 */ /* 0x008fe8000ff1e0ff */
[----:B------:R-:W-:Y:S09]  /*7740*/  UIADD3.X UR5, UPT, UPT, URZ, UR7, URZ, UP0, !UPT ;  /* 0x00000007ff057290 */ /* 0x000ff200087fe4ff */
[----:B------:R3:W-:Y:S01]  /*7750*/  UTMASTG.3D [UR8], [UR4] ;  /* 0x00000008040073b5 */ /* 0x0007e20008010000 */
[----:B------:R0:W-:Y:S01]  /*7760*/  UTMACMDFLUSH ;  /* 0x00000000000079b7 */ /* 0x0001e20000000000 */
[----:B---3--:R-:W-:Y:S04]  /*7770*/  DEPBAR.LE SB0, 0x1 ;  /* 0x000080400000791a */ /* 0x008fe80000000000 */
.L_x_114:
[----:B------:R-:W-:Y:S05]  /*7780*/  BSYNC.RECONVERGENT B0 ;  /* 0x0000000000007941 */ /* 0x000fea0003800200 */
.L_x_113:
[----:B------:R-:W-:Y:S01]  /*7790*/  BAR.SYNC.DEFER_BLOCKING 0x1, 0x80 ;  /* 0x0042000000007b1d */ /* 0x000fe20000010000 */
[----:B------:R-:W-:Y:S04]  /*77a0*/  UIADD3 UR4, UPT, UPT, UR46, 0x1, URZ ;  /* 0x000000012e047890 */ /* 0x000fe8000fffe0ff */
[----:B------:R-:W-:Y:S04]  /*77b0*/  UISETP.NE.AND UP0, UPT, UR4, 0x4, UPT ;  /* 0x000000040400788c */ /* 0x000fe8000bf05270 */
[----:B------:R-:W-:Y:S01]  /*77c0*/  USEL UR45, UR4, URZ, UP0 ;  /* 0x000000ff042d7287 */ /* 0x000fe20008000000 */
[----:B------:R3:W-:Y:S01]  /*77d0*/  @P6 SYNCS.ARRIVE.TRANS64.RED.A1T0 RZ, [R61+URZ], RZ ;  /* 0x000000ff3dff69a7 */ /* 0x0007e200081004ff */
[----:B------:R-:W-:Y:S01]  /*77e0*/  BSSY B1, `(.L_x_115) ;  /* 0x0000017000017945 */ /* 0x000fe20003800000 */
[----:B------:R-:W4:Y:S02]  /*77f0*/  @P6 SYNCS.PHASECHK.TRANS64.TRYWAIT P0, [R62+URZ+0x30], R63 ;  /* 0x0000303f3e0065a7 */ /* 0x000f2400080011ff */
[----:B----4-:R-:W-:Y:S01]  /*7800*/  @P6 SEL R47, RZ, 0x1, !P0 ;  /* 0x00000001ff2f6807 */ /* 0x010fe20004000000 */
[----:B---3--:R-:W-:Y:S06]  /*7810*/  @!P6 BRA `(.L_x_116) ;  /* 0x00000000004ce947 */ /* 0x008fec0003800000 */
        /* <DEDUP_REMOVED lines=9> */
[----:B------:R-:W-:Y:S04]  /*78b0*/  SHF.L.U32 R5, R90, 0x1f, RZ ;  /* 0x0000001f5a057819 */ /* 0x000fe800000006ff */
[----:B------:R-:W3:Y:S02]  /*78c0*/  SYNCS.PHASECHK.TRANS64.TRYWAIT P0, [R62+URZ+0x30], R5 ;  /* 0x000030053e0075a7 */ /* 0x000ee400080011ff */
[----:B---3--:R-:W-:Y:S05]  /*78d0*/  @!P0 BRA `(.L_x_119) ;  /* 0x00000024005c8947 */ /* 0x008fea0003800000 */
.L_x_118:
[----:B------:R-:W-:Y:S05]  /*78e0*/  BSYNC B0 ;  /* 0x0000000000007941 */ /* 0x000fea0003800000 */
.L_x_117:
[----:B------:R-:W-:Y:S02]  /*78f0*/  ISETP.NE.AND P0, PT, R60, RZ, PT ;  /* 0x000000ff3c00720c */ /* 0x000fe40003f05270 */
[----:B------:R-:W-:Y:S11]  /*7900*/  IADD3 R46, PT, PT, R46, 0x1, RZ ;  /* 0x000000012e2e7810 */ /* 0x000ff60007ffe0ff */
[----:B------:R4:W1:Y:S04]  /*7910*/  @P0 LDS.128 R48, [R4] ;  /* 0x0000000004300984 */ /* 0x0008680000000c00 */
[----:B------:R4:W1:Y:S04]  /*7920*/  @P0 LDS.128 R56, [R3+0x10] ;  /* 0x0000100003380984 */ /* 0x0008680000000c00 */
[----:B------:R4:W1:Y:S04]  /*7930*/  @P0 LDS.128 R64, [R2+0x20] ;  /* 0x0000200002400984 */ /* 0x0008680000000c00 */
[----:B------:R4:W1:Y:S02]  /*7940*/  @P0 LDS.128 R72, [R0+0x30] ;  /* 0x0000300000480984 */ /* 0x0008640000000c00 */
.L_x_116:
[----:B------:R-:W-:Y:S05]  /*7950*/  BSYNC B1 ;  /* 0x0000000000017941 */ /* 0x000fea0003800000 */
.L_x_115:
[----:B----4-:R-:W-:Y:S05]  /*7960*/  VIADD R0, R39, 0x40 ;  /* 0x0000004027007836 */ /* 0x010fea0000000000 */
        /* <DEDUP_REMOVED lines=9> */
[----:B------:R-:W4:Y:S01]  /*7a00*/  LDCU.64 UR6, c[0x4][0x78] ;  /* 0x01000f00ff0677ac */ /* 0x000f220008000a00 */
[----:B------:R-:W1:Y:S01]  /*7a10*/  LDC.64 R2, c[0x4][R3] ;  /* 0x0100000003027b82 */ /* 0x000e620000000a00 */
[----:B------:R-:W5:Y:S01]  /*7a20*/  LDCU.64 UR4, c[0x4][0x10] ;  /* 0x01000200ff0477ac */ /* 0x000f620008000a00 */
[----:B---3--:R-:W-:Y:S01]  /*7a30*/  MOV R5, UR9 ;  /* 0x0000000900057c02 */ /* 0x008fe20008000f00 */
[----:B------:R-:W-:Y:S01]  /*7a40*/  IMAD.U32 R4, RZ, RZ, UR8 ;  /* 0x00000008ff047e24 */ /* 0x000fe2000f8e00ff */
[----:B----4-:R-:W-:Y:S01]  /*7a50*/  MOV R7, UR7 ;  /* 0x0000000700077c02 */ /* 0x010fe20008000f00 */
[----:B------:R-:W-:Y:S01]  /*7a60*/  IMAD.U32 R6, RZ, RZ, UR6 ;  /* 0x00000006ff067e24 */ /* 0x000fe2000f8e00ff */
[----:B-----5:R-:W-:Y:S01]  /*7a70*/  MOV R11, UR5 ;  /* 0x00000005000b7c02 */ /* 0x020fe20008000f00 */
[----:B------:R-:W-:Y:S02]  /*7a80*/  IMAD.U32 R10, RZ, RZ, UR4 ;  /* 0x00000004ff0a7e24 */ /* 0x000fe4000f8e00ff */
[----:B------:R-:W-:Y:S07]  /*7a90*/  LEPC R20, `(.L_x_120) ;  /* 0x000000001014794e */ /* 0x000fee0000000000 */
[----:B-12---:R-:W-:Y:S05]  /*7aa0*/  CALL.ABS.NOINC R2 ;  /* 0x0000000002007343 */ /* 0x006fea0003c00000 */
.L_x_120:
        /* <DEDUP_REMOVED lines=12> */
[----:B---3--:R-:W-:Y:S02]  /*7b70*/  LEA R62, R46, UR44, 0x3 ;  /* 0x0000002c2e3e7c11 */ /* 0x008fe4000f8e18ff */
[----:B------:R-:W1:Y:S02]  /*7b80*/  LDTM.x32 R4, tmem[UR4+0x40] ;  /* 0x00004004000479ee */ /* 0x000e6400082c0000 */
        /* <DEDUP_REMOVED lines=133> */
.L_x_122:
[----:B------:R-:W-:Y:S05]  /*83e0*/  BSYNC.RECONVERGENT B0 ;  /* 0x0000000000007941 */ /* 0x000fea0003800200 */
.L_x_121:
        /* <DEDUP_REMOVED lines=21> */
.L_x_126:
[----:B------:R-:W-:Y:S05]  /*8540*/  BSYNC B0 ;  /* 0x0000000000007941 */ /* 0x000fea0003800000 */
.L_x_125:
[----:B------:R-:W-:Y:S11]  /*8550*/  ISETP.NE.AND P0, PT, R60, RZ, PT ;  /* 0x000000ff3c00720c */ /* 0x000ff60003f05270 */
[----:B------:R-:W-:Y:S02]  /*8560*/  @!UPT UIADD3 URZ, UPT, UPT, URZ, URZ, URZ ;  /* 0x000000fffffff290 */ /* 0x000fe4000fffe0ff */
[----:B------:R4:W1:Y:S04]  /*8570*/  @P0 LDS.128 R48, [R3] ;  /* 0x0000000003300984 */ /* 0x0008680000000c00 */
[----:B------:R4:W1:Y:S04]  /*8580*/  @P0 LDS.128 R56, [R2+0x10] ;  /* 0x0000100002380984 */ /* 0x0008680000000c00 */
[----:B------:R4:W1:Y:S04]  /*8590*/  @P0 LDS.128 R64, [R0+0x20] ;  /* 0x0000200000400984 */ /* 0x0008680000000c00 */
[----:B------:R4:W1:Y:S02]  /*85a0*/  @P0 LDS.128 R72, [R46+0x30] ;  /* 0x000030002e480984 */ /* 0x0008640000000c00 */
.L_x_124:
[----:B------:R-:W-:Y:S05]  /*85b0*/  BSYNC B1 ;  /* 0x0000000000017941 */ /* 0x000fea0003800000 */
.L_x_123:
        /* <DEDUP_REMOVED lines=21> */
.L_x_128:
[----:B------:R-:W-:Y:S01]  /*8710*/  ISETP.NE.AND P0, PT, R95, RZ, PT ;  /* 0x000000ff5f00720c */ /* 0x000fe20003f05270 */
[----:B------:R-:W-:Y:S05]  /*8720*/  WARPSYNC.ALL ;  /* 0x0000000000007948 */ /* 0x000fea0003800000 */
[----:B------:R-:W-:Y:S01]  /*8730*/  R2UR UR4, R39 ;  /* 0x00000000270472ca */ /* 0x000fe200000e0000 */
[--C-:B-1----:R-:W-:Y:S01]  /*8740*/  HADD2.F32 R40, -RZ, R48.reuse.H0_H0 ;  /* 0x20000030ff287230 */ /* 0x102fe20000004100 */
[----:B------:R-:W-:Y:S01]  /*8750*/  R2UR UR5, R99 ;  /* 0x00000000630572ca */ /* 0x000fe200000e0000 */
[----:B------:R-:W-:Y:S01]  /*8760*/  HADD2.F32 R42, -RZ, R48.H1_H1 ;  /* 0x30000030ff2a7230 */ /* 0x000fe20000004100 */
[----:B------:R-:W-:Y:S01]  /*8770*/  BSSY.RECONVERGENT B0, `(.L_x_129) ;  /* 0x000008a000007945 */ /* 0x000fe20003800200 */
[--C-:B------:R-:W-:Y:S02]  /*8780*/  HADD2.F32 R43, -RZ, R49.reuse.H0_H0 ;  /* 0x20000031ff2b7230 */ /* 0x100fe40000004100 */
[----:B------:R-:W-:Y:S02]  /*8790*/  HADD2.F32 R44, -RZ, R49.H1_H1 ;  /* 0x30000031ff2c7230 */ /* 0x000fe40000004100 */
[--C-:B------:R-:W-:Y:S02]  /*87a0*/  HADD2.F32 R45, -RZ, R50.reuse.H0_H0 ;  /* 0x20000032ff2d7230 */ /* 0x100fe40000004100 */
[----:B------:R-:W-:Y:S02]  /*87b0*/  HADD2.F32 R46, -RZ, R50.H1_H1 ;  /* 0x30000032ff2e7230 */ /* 0x000fe40000004100 */
[----:B---3--:R-:W1:Y:S01]  /*87c0*/  LDTM.x32 R4, tmem[UR4+0x60] ;  /* 0x00006004000479ee */ /* 0x008e6200082c0000 */
[----:B------:R-:W-:Y:S01]  /*87d0*/  NOP ;  /* 0x0000000000007918 */ /* 0x000fe20000000000 */
[----:B------:R-:W-:Y:S01]  /*87e0*/  UIADD3 UR4, UPT, UPT, UR5, 0xc0, URZ ;  /* 0x000000c005047890 */ /* 0x000fe2000fffe0ff */
[--C-:B------:R-:W-:Y:S02]  /*87f0*/  HADD2.F32 R47, -RZ, R51.reuse.H0_H0 ;  /* 0x20000033ff2f7230 */ /* 0x100fe40000004100 */
[----:B------:R-:W-:Y:S01]  /*8800*/  HADD2.F32 R49, -RZ, R51.H1_H1 ;  /* 0x30000033ff317230 */ /* 0x000fe20000004100 */
[----:B------:R-:W-:Y:S01]  /*8810*/  UPRMT UR4, UR47, 0x654, UR4 ;  /* 0x000006542f047896 */ /* 0x000fe20008000004 */
[--C-:B------:R-:W-:Y:S02]  /*8820*/  HADD2.F32 R48, -RZ, R56.reuse.H0_H0 ;  /* 0x20000038ff307230 */ /* 0x100fe40000004100 */
[----:B------:R-:W-:Y:S02]  /*8830*/  HADD2.F32 R51, -RZ, R56.H1_H1 ;  /* 0x30000038ff337230 */ /* 0x000fe40000004100 */
[--C-:B------:R-:W-:Y:S02]  /*8840*/  HADD2.F32 R50, -RZ, R57.reuse.H0_H0 ;  /* 0x20000039ff327230 */ /* 0x100fe40000004100 */
[----:B------:R-:W-:Y:S02]  /*8850*/  HADD2.F32 R52, -RZ, R57.H1_H1 ;  /* 0x30000039ff347230 */ /* 0x000fe40000004100 */
[----:B-1----:R-:W-:Y:S01]  /*8860*/  SYNCS.ARRIVE.TRANS64.RED.A1T0 RZ, [UR4], RZ ;  /* 0x000000ffffff79a7 */ /* 0x002fe20008100404 */
[--C-:B------:R-:W-:Y:S02]  /*8870*/  HADD2.F32 R53, -RZ, R58.reuse.H0_H0 ;  /* 0x2000003aff357230 */ /* 0x100fe40000004100 */
[----:B------:R-:W-:Y:S02]  /*8880*/  HADD2.F32 R54, -RZ, R58.H1_H1 ;  /* 0x3000003aff367230 */ /* 0x000fe40000004100 */
[--C-:B------:R-:W-:Y:S02]  /*8890*/  HADD2.F32 R55, -RZ, R59.reuse.H0_H0 ;  /* 0x2000003bff377230 */ /* 0x100fe40000004100 */
[----:B------:R-:W-:Y:S02]  /*88a0*/  HADD2.F32 R56, -RZ, R59.H1_H1 ;  /* 0x3000003bff387230 */ /* 0x000fe40000004100 */
[C---:B------:R-:W-:Y:S01]  /*88b0*/  FMUL R4, R38.reuse, R4 ;  /* 0x0000000426047220 */ /* 0x040fe20000400000 */
[C---:B------:R-:W-:Y:S01]  /*88c0*/  FMUL R5, R38.reuse, R5 ;  /* 0x0000000526057220 */ /* 0x040fe20000400000 */
[C---:B------:R-:W-:Y:S01]  /*88d0*/  FMUL R6, R38.reuse, R6 ;  /* 0x0000000626067220 */ /* 0x040fe20000400000 */
[C---:B------:R-:W-:Y:S01]  /*88e0*/  FMUL R7, R38.reuse, R7 ;  /* 0x0000000726077220 */ /* 0x040fe20000400000 */
[C---:B------:R-:W-:Y:S01]  /*88f0*/  FFMA R4, R41.reuse, R40, R4 ;  /* 0x0000002829047223 */ /* 0x040fe20000000004 */
[C---:B------:R-:W-:Y:S01]  /*8900*/  FFMA R5, R41.reuse, R42, R5 ;  /* 0x0000002a29057223 */ /* 0x040fe20000000005 */
[C---:B------:R-:W-:Y:S01]  /*8910*/  FFMA R6, R41.reuse, R43, R6 ;  /* 0x0000002b29067223 */ /* 0x040fe20000000006 */
[----:B------:R-:W-:Y:S01]  /*8920*/  FFMA R7, R41, R44, R7 ;  /* 0x0000002c29077223 */ /* 0x000fe20000000007 */
[C---:B------:R-:W-:Y:S01]  /*8930*/  FMUL R8, R38.reuse, R8 ;  /* 0x0000000826087220 */ /* 0x040fe20000400000 */
[C---:B------:R-:W-:Y:S01]  /*8940*/  FMUL R9, R38.reuse, R9 ;  /* 0x0000000926097220 */ /* 0x040fe20000400000 */
[----:B------:R-:W-:Y:S01]  /*8950*/  F2FP.F16.F32.PACK_AB R100, R5, R4 ;  /* 0x000000040564723e */ /* 0x000fe200000000ff */
[C---:B------:R-:W-:Y:S01]  /*8960*/  FMUL R0, R38.reuse, R10 ;  /* 0x0000000a26007220 */ /* 0x040fe20000400000 */
[----:B------:R-:W-:Y:S01]  /*8970*/  F2FP.F16.F32.PACK_AB R101, R7, R6 ;  /* 0x000000060765723e */ /* 0x000fe200000000ff */
[C---:B------:R-:W-:Y:S01]  /*8980*/  FFMA R8, R41.reuse, R45, R8 ;  /* 0x0000002d29087223 */ /* 0x040fe20000000008 */
[C---:B------:R-:W-:Y:S01]  /*8990*/  FFMA R9, R41.reuse, R46, R9 ;  /* 0x0000002e29097223 */ /* 0x040fe20000000009 */
[----:B------:R-:W-:Y:S01]  /*89a0*/  FFMA R0, R41, R47, R0 ;  /* 0x0000002f29007223 */ /* 0x000fe20000000000 */
[C---:B------:R-:W-:Y:S01]  /*89b0*/  FMUL R2, R38.reuse, R11 ;  /* 0x0000000b26027220 */ /* 0x040fe20000400000 */
[C---:B------:R-:W-:Y:S01]  /*89c0*/  FMUL R3, R38.reuse, R12 ;  /* 0x0000000c26037220 */ /* 0x040fe20000400000 */
[C---:B------:R-:W-:Y:S01]  /*89d0*/  FMUL R10, R38.reuse, R13 ;  /* 0x0000000d260a7220 */ /* 0x040fe20000400000 */
[----:B------:R-:W-:Y:S01]  /*89e0*/  F2FP.F16.F32.PACK_AB R102, R9, R8 ;  /* 0x000000080966723e */ /* 0x000fe200000000ff */
[C---:B------:R-:W-:Y:S01]  /*89f0*/  FFMA R2, R41.reuse, R49, R2 ;  /* 0x0000003129027223 */ /* 0x040fe20000000002 */
[C---:B------:R-:W-:Y:S01]  /*8a00*/  FFMA R3, R41.reuse, R48, R3 ;  /* 0x0000003029037223 */ /* 0x040fe20000000003 */
[C---:B------:R-:W-:Y:S01]  /*8a10*/  FFMA R10, R41.reuse, R51, R10 ;  /* 0x00000033290a7223 */ /* 0x040fe2000000000a */
[C---:B------:R-:W-:Y:S01]  /*8a20*/  FMUL R11, R38.reuse, R14 ;  /* 0x0000000e260b7220 */ /* 0x040fe20000400000 */
[C---:B------:R-:W-:Y:S01]  /*8a30*/  FMUL R15, R38.reuse, R15 ;  /* 0x0000000f260f7220 */ /* 0x040fe20000400000 */
[C---:B------:R-:W-:Y:S01]  /*8a40*/  FMUL R12, R38.reuse, R16 ;  /* 0x00000010260c7220 */ /* 0x040fe20000400000 */
[C---:B------:R-:W-:Y:S01]  /*8a50*/  FMUL R13, R38.reuse, R17 ;  /* 0x00000011260d7220 */ /* 0x040fe20000400000 */
[C---:B------:R-:W-:Y:S01]  /*8a60*/  FFMA R11, R41.reuse, R50, R11 ;  /* 0x00000032290b7223 */ /* 0x040fe2000000000b */
[C---:B------:R-:W-:Y:S01]  /*8a70*/  FMUL R14, R38.reuse, R18 ;  /* 0x00000012260e7220 */ /* 0x040fe20000400000 */
[C---:B------:R-:W-:Y:S01]  /*8a80*/  FFMA R15, R41.reuse, R52, R15 ;  /* 0x00000034290f7223 */ /* 0x040fe2000000000f */
[--C-:B------:R-:W-:Y:S02]  /*8a90*/  HADD2.F32 R57, -RZ, R64.reuse.H0_H0 ;  /* 0x20000040ff397230 */ /* 0x100fe40000004100 */
[----:B------:R-:W-:Y:S01]  /*8aa0*/  FMUL R19, R38, R19 ;  /* 0x0000001326137220 */ /* 0x000fe20000400000 */
[----:B------:R-:W-:Y:S01]  /*8ab0*/  F2FP.F16.F32.PACK_AB R103, R2, R0 ;  /* 0x000000000267723e */ /* 0x000fe200000000ff */
[C---:B------:R-:W-:Y:S01]  /*8ac0*/  FFMA R12, R41.reuse, R53, R12 ;  /* 0x00000035290c7223 */ /* 0x040fe2000000000c */
[----:B------:R-:W-:Y:S02]  /*8ad0*/  HADD2.F32 R58, -RZ, R64.H1_H1 ;  /* 0x30000040ff3a7230 */ /* 0x000fe40000004100 */
[C---:B------:R-:W-:Y:S01]  /*8ae0*/  FMUL R16, R38.reuse, R20 ;  /* 0x0000001426107220 */ /* 0x040fe20000400000 */
[C---:B------:R-:W-:Y:S01]  /*8af0*/  FFMA R13, R41.reuse, R54, R13 ;  /* 0x00000036290d7223 */ /* 0x040fe2000000000d */
[----:B------:R1:W-:Y:S01]  /*8b00*/  STS.128 [R93+0x6000], R100 ;  /* 0x006000645d007388 */ /* 0x0003e20000000c00 */
[--C-:B------:R-:W-:Y:S02]  /*8b10*/  HADD2.F32 R59, -RZ, R65.reuse.H0_H0 ;  /* 0x20000041ff3b7230 */ /* 0x100fe40000004100 */
[C---:B------:R-:W-:Y:S01]  /*8b20*/  FMUL R17, R38.reuse, R21 ;  /* 0x0000001526117220 */ /* 0x040fe20000400000 */
[C---:B------:R-:W-:Y:S01]  /*8b30*/  FFMA R14, R41.reuse, R55, R14 ;  /* 0x00000037290e7223 */ /* 0x040fe2000000000e */
[----:B------:R-:W-:Y:S02]  /*8b40*/  HADD2.F32 R60, -RZ, R65.H1_H1 ;  /* 0x30000041ff3c7230 */ /* 0x000fe40000004100 */
[C---:B------:R-:W-:Y:S01]  /*8b50*/  FMUL R18, R38.reuse, R22 ;  /* 0x0000001626127220 */ /* 0x040fe20000400000 */
[C---:B------:R-:W-:Y:S01]  /*8b60*/  FFMA R19, R41.reuse, R56, R19 ;  /* 0x0000003829137223 */ /* 0x040fe20000000013 */
        /* <DEDUP_REMOVED lines=13> */
[----:B------:R-:W-:Y:S01]  /*8c40*/  FMUL R27, R38, R27 ;  /* 0x0000001b261b7220 */ /* 0x000fe20000400000 */
[----:B------:R-:W-:Y:S01]  /*8c50*/  F2FP.F16.F32.PACK_AB R104, R10, R3 ;  /* 0x000000030a68723e */ /* 0x000fe200000000ff */
[----:B------:R-:W-:Y:S01]  /*8c60*/  FFMA R20, R41, R61, R20 ;  /* 0x0000003d29147223 */ /* 0x000fe20000000014 */
[----:B------:R-:W-:Y:S01]  /*8c70*/  F2FP.F16.F32.PACK_AB R105, R15, R11 ;  /* 0x0000000b0f69723e */ /* 0x000fe200000000ff */
[----:B------:R-:W-:Y:S01]  /*8c80*/  HADD2.F32 R66, -RZ, R72.H1_H1 ;  /* 0x30000048ff427230 */ /* 0x000fe20000004100 */
[----:B------:R-:W-:Y:S01]  /*8c90*/  F2FP.F16.F32.PACK_AB R106, R13, R12 ;  /* 0x0000000c0d6a723e */ /* 0x000fe200000000ff */
[C---:B------:R-:W-:Y:S01]  /*8ca0*/  FMUL R24, R38.reuse, R28 ;  /* 0x0000001c26187220 */ /* 0x040fe20000400000 */
[----:B------:R-:W-:Y:S01]  /*8cb0*/  F2FP.F16.F32.PACK_AB R107, R19, R14 ;  /* 0x0000000e136b723e */ /* 0x000fe200000000ff */
[C---:B------:R-:W-:Y:S01]  /*8cc0*/  FFMA R21, R41.reuse, R62, R21 ;  /* 0x0000003e29157223 */ /* 0x040fe20000000015 */
[--C-:B------:R-:W-:Y:S02]  /*8cd0*/  HADD2.F32 R67, -RZ, R73.reuse.H0_H0 ;  /* 0x20000049ff437230 */ /* 0x100fe40000004100 */
[C---:B------:R-:W-:Y:S01]  /*8ce0*/  FMUL R25, R38.reuse, R29 ;  /* 0x0000001d26197220 */ /* 0x040fe20000400000 */
[C---:B------:R-:W-:Y:S01]  /*8cf0*/  FFMA R22, R41.reuse, R63, R22 ;  /* 0x0000003f29167223 */ /* 0x040fe20000000016 */
[----:B------:R1:W-:Y:S01]  /*8d00*/  STS.128 [R92+0x6010], R104 ;  /* 0x006010685c007388 */ /* 0x0003e20000000c00 */
        /* <DEDUP_REMOVED lines=48> */
.L_x_130:
[----:B------:R-:W-:Y:S05]  /*9010*/  BSYNC.RECONVERGENT B0 ;  /* 0x0000000000007941 */ /* 0x000fea0003800200 */
.L_x_129:
[----:B------:R-:W-:Y:S01]  /*9020*/  BAR.SYNC.DEFER_BLOCKING 0x1, 0x80 ;  /* 0x0042000000007b1d */ /* 0x000fe20000010000 */
[----:B------:R-:W-:Y:S01]  /*9030*/  UISETP.NE.AND UP0, UPT, UR52, -0x4, UPT ;  /* 0xfffffffc3400788c */ /* 0x000fe2000bf05270 */
[----:B------:R-:W-:Y:S08]  /*9040*/  IADD3 R0, PT, PT, R36, 0x1, RZ ;  /* 0x0000000124007810 */ /* 0x000ff00007ffe0ff */
[----:B------:R-:W-:Y:S05]  /*9050*/  BRA.U !UP0, `(.L_x_131) ;  /* 0x0000000108287547 */ /* 0x000fea000b800000 */
[----:B------:R-:W-:Y:S01]  /*9060*/  ISETP.NE.AND P0, PT, R98, RZ, PT ;  /* 0x000000ff6200720c */ /* 0x000fe20003f05270 */
[----:B------:R-:W-:Y:S01]  /*9070*/  IMAD.U32 R3, RZ, RZ, UR46 ;  /* 0x0000002eff037e24 */ /* 0x000fe2000f8e00ff */
[----:B------:R-:W-:Y:S01]  /*9080*/  UIADD3 UR4, UPT, UPT, UR46, 0x1, URZ ;  /* 0x000000012e047890 */ /* 0x000fe2000fffe0ff */
[----:B------:R-:W-:Y:S03]  /*9090*/  IMAD.U32 R2, RZ, RZ, UR47 ;  /* 0x0000002fff027e24 */ /* 0x000fe6000f8e00ff */
[----:B------:R-:W-:Y:S04]  /*90a0*/  UISETP.NE.AND UP0, UPT, UR4, 0x4, UPT ;  /* 0x000000040400788c */ /* 0x000fe8000bf05270 */
[----:B------:R-:W-:Y:S03]  /*90b0*/  USEL UR46, UR4, URZ, UP0 ;  /* 0x000000ff042e7287 */ /* 0x000fe60008000000 */
[----:B------:R-:W-:Y:S05]  /*90c0*/  @P0 LEA R3, R3, UR44, 0x3 ;  /* 0x0000002c03030c11 */ /* 0x000fea000f8e18ff */
[----:B------:R-:W-:Y:S05]  /*90d0*/  @P0 VIADD R3, R3, 0x50 ;  /* 0x0000005003030836 */ /* 0x000fea0000000000 */
[----:B------:R-:W-:Y:S04]  /*90e0*/  @P0 PRMT R2, R2, 0x654, R3 ;  /* 0x0000065402020816 */ /* 0x000fe80000000003 */
[----:B------:R3:W-:Y:S03]  /*90f0*/  @P0 SYNCS.ARRIVE.TRANS64.RED.A1T0 RZ, [R2+URZ], RZ ;  /* 0x000000ff02ff09a7 */ /* 0x0007e600081004ff */
.L_x_131:
[----:B------:R-:W-:Y:S01]  /*9100*/  R2UR UR4, R82 ;  /* 0x00000000520472ca */ /* 0x000fe200000e0000 */
[----:B------:R-:W-:Y:S01]  /*9110*/  UISETP.NE.AND UP0, UPT, UR62, URZ, UPT ;  /* 0x000000ff3e00728c */ /* 0x000fe2000bf05270 */
[----:B------:R-:W-:Y:S01]  /*9120*/  ISETP.NE.AND P0, PT, R86, 0x2, PT ;  /* 0x000000025600780c */ /* 0x000fe20003f05270 */
[----:B------:R-:W-:Y:S01]  /*9130*/  UIADD3 UR20, UPT, UPT, UR37, UR63, URZ ;  /* 0x0000003f25147290 */ /* 0x000fe2000fffe0ff */
[----:B------:R-:W-:Y:S01]  /*9140*/  ISETP.NE.AND P1, PT, R0, 0x4, PT ;  /* 0x000000040000780c */ /* 0x000fe20003f25270 */
[----:B------:R-:W-:Y:S01]  /*9150*/  UIADD3 UR52, UPT, UPT, UR52, 0x4, URZ ;  /* 0x0000000434347890 */ /* 0x000fe2000fffe0ff */
[----:B------:R-:W-:Y:S01]  /*9160*/  SEL R3, RZ, 0x1, P0 ;  /* 0x00000001ff037807 */ /* 0x000fe20000000000 */
[----:B------:R-:W-:Y:S01]  /*9170*/  UMOV UR36, UR61 ;  /* 0x0000003d00247c82 */ /* 0x000fe20008000000 */
[----:B---3--:R-:W-:Y:S02]  /*9180*/  SEL R2, RZ, 0x1, P1 ;  /* 0x00000001ff027807 */ /* 0x008fe40000800000 */
[----:B------:R-:W-:Y:S02]  /*9190*/  LOP3.LUT R88, R88, R3, RZ, 0x3c, !PT ;  /* 0x0000000358587212 */ /* 0x000fe400078e3cff */
[----:B------:R-:W-:Y:S01]  /*91a0*/  LOP3.LUT R89, R89, R2, RZ, 0x3c, !PT ;  /* 0x0000000259597212 */ /* 0x000fe200078e3cff */
[----:B------:R-:W-:Y:S01]  /*91b0*/  UIADD3 UR16, UPT, UPT, UR38, UR4, URZ ;  /* 0x0000000426107290 */ /* 0x000fe2000fffe0ff */
[----:B------:R-:W-:Y:S02]  /*91c0*/  SEL R86, R86, RZ, P0 ;  /* 0x000000ff56567207 */ /* 0x000fe40000000000 */
[----:B------:R-:W-:Y:S01]  /*91d0*/  SEL R36, R0, RZ, P1 ;  /* 0x000000ff00247207 */ /* 0x000fe20000800000 */
[----:B------:R-:W-:Y:S08]  /*91e0*/  BRA.U UP0, `(.L_x_132) ;  /* 0xffffffbd00dc7547 */ /* 0x000ff0000b83ffff */
[----:B------:R-:W-:-:S13]  /*91f0*/  R2UR UR4, R83 ;  /* 0x00000000530472ca */ /* 0x000fda00000e0000 */
[----:B------:R-:W-:-:S09]  /*9200*/  UISETP.NE.AND UP0, UPT, UR4, URZ, UPT ;  /* 0x000000ff0400728c */ /* 0x000fd2000bf05270 */
[----:B------:R-:W-:Y:S05]  /*9210*/  BRA.U !UP0, `(.L_x_133) ;  /* 0x0000000108487547 */ /* 0x000fea000b800000 */
[----:B------:R-:W3:Y:S02]  /*9220*/  LDCU.64 UR4, c[0x0][0x890] ;  /* 0x00011200ff0477ac */ /* 0x000ee40008000a00 */
[----:B---3--:R-:W-:-:S04]  /*9230*/  UISETP.NE.U32.AND UP0, UPT, UR4, URZ, UPT ;  /* 0x000000ff0400728c */ /* 0x008fc8000bf05070 */
[----:B------:R-:W-:-:S09]  /*9240*/  UISETP.NE.AND.EX UP0, UPT, UR5, URZ, UPT, UP0 ;  /* 0x000000ff0500728c */ /* 0x000fd2000bf05300 */
[----:B------:R-:W-:Y:S05]  /*9250*/  BRA.U UP0, `(.L_x_134) ;  /* 0x00000001000c7547 */ /* 0x000fea000b800000 */
[----:B------:R-:W-:-:S13]  /*9260*/  FSETP.NEU.AND P0, PT, R41, RZ, PT ;  /* 0x000000ff2900720b */ /* 0x000fda0003f0d000 */
[----:B------:R-:W-:Y:S05]  /*9270*/  @!P0 EXIT ;  /* 0x000000000000894d */ /* 0x000fea0003800000 */
[----:B------:R-:W-:Y:S05]  /*9280*/  BRA `(.L_x_133) ;  /* 0x00000000002c7947 */ /* 0x000fea0003800000 */
.L_x_134:
[----:B------:R-:W-:Y:S01]  /*9290*/  ISETP.NE.AND P0, PT, R85, RZ, PT ;  /* 0x000000ff5500720c */ /* 0x000fe20003f05270 */
[----:B------:R-:W-:-:S12]  /*92a0*/  BSSY.RECONVERGENT B0, `(.L_x_133) ;  /* 0x0000009000007945 */ /* 0x000fd80003800200 */
[----:B------:R-:W-:Y:S05]  /*92b0*/  @P0 BRA `(.L_x_135) ;  /* 0x0000000000140947 */ /* 0x000fea0003800000 */
[----:B------:R-:W3:Y:S02]  /*92c0*/  LDCU.64 UR4, c[0x0][0x888] ;  /* 0x00011100ff0477ac */ /* 0x000ee40008000a00 */
[----:B---3--:R-:W-:-:S04]  /*92d0*/  ISETP.NE.U32.AND P0, PT, RZ, UR4, PT ;  /* 0x00000004ff007c0c */ /* 0x008fc8000bf05070 */
[----:B------:R-:W-:-:S13]  /*92e0*/  ISETP.NE.AND.EX P0, PT, RZ, UR5, PT, P0 ;  /* 0x00000005ff007c0c */ /* 0x000fda000bf05300 */
[----:B------:R-:W-:Y:S05]  /*92f0*/  @!P0 EXIT ;  /* 0x000000000000894d */ /* 0x000fea0003800000 */
[----:B------:R-:W-:Y:S05]  /*9300*/  BRA `(.L_x_136) ;  /* 0x0000000000087947 */ /* 0x000fea0003800000 */
.L_x_135:
[----:B------:R-:W-:-:S13]  /*9310*/  FSETP.NEU.AND P0, PT, R41, RZ, PT ;  /* 0x000000ff2900720b */ /* 0x000fda0003f0d000 */
[----:B------:R-:W-:Y:S05]  /*9320*/  @!P0 EXIT ;  /* 0x000000000000894d */ /* 0x000fea0003800000 */
.L_x_136:
[----:B------:R-:W-:Y:S05]  /*9330*/  BSYNC.RECONVERGENT B0 ;  /* 0x0000000000007941 */ /* 0x000fea0003800200 */
.L_x_133:
[----:B------:R-:W-:Y:S01]  /*9340*/  ULEA UR4, UR46, UR44, 0x3 ;  /* 0x0000002c2e047291 */ /* 0x000fe2000f8e18ff */
[----:B------:R-:W-:-:S04]  /*9350*/  DEPBAR.LE SB0, 0x0 ;  /* 0x000080000000791a */ /* 0x000fc80000000000 */
[----:B------:R-:W-:-:S04]  /*9360*/  UIADD3 UR4, UPT, UPT, UR4, 0x50, URZ ;  /* 0x0000005004047890 */ /* 0x000fc8000fffe0ff */
[----:B------:R-:W-:-:S09]  /*9370*/  UPRMT UR4, UR47, 0x654, UR4 ;  /* 0x000006542f047896 */ /* 0x000fd20008000004 */
[----:B------:R-:W-:Y:S01]  /*9380*/  SYNCS.ARRIVE.TRANS64.RED.A1T0 RZ, [UR4], RZ ;  /* 0x000000ffffff79a7 */ /* 0x000fe20008100404 */
[----:B------:R-:W-:Y:S05]  /*9390*/  EXIT ;  /* 0x000000000000794d */ /* 0x000fea0003800000 */
.L_x_24:
[----:B--2---:R2:W3:Y:S02]  /*93a0*/  SYNCS.PHASECHK.TRANS64.TRYWAIT P0, [R3+URZ+0xf0], R2 ;  /* 0x0000f002030075a7 */ /* 0x0044e400080011ff */
[----:B---3--:R-:W-:Y:S05]  /*93b0*/  @!P0 NANOSLEEP.SYNCS 0x989680 ;  /* 0x009896800000895d */ /* 0x008fea0003900000 */
[----:B------:R-:W3:Y:S02]  /*93c0*/  @!P0 SYNCS.PHASECHK.TRANS64 P0, [R3+URZ+0xf0], R2 ;  /* 0x0000f002030085a7 */ /* 0x000ee400080010ff */
[----:B---3--:R-:W-:Y:S05]  /*93d0*/  @!P0 BRA `(.L_x_24) ;  /* 0xfffffffc00f08947 */ /* 0x008fea000383ffff */
[----:B------:R-:W-:Y:S05]  /*93e0*/  BRA `(.L_x_137) ;  /* 0xffffff8400447947 */ /* 0x000fea000383ffff */
.L_x_27:
[----:B-1----:R-:W-:-:S07]  /*93f0*/  MOV R0, UR33 ;  /* 0x0000002100007c02 */ /* 0x002fce0008000f00 */
.L_x_138:
[----:B-1----:R1:W2:Y:S02]  /*9400*/  SYNCS.PHASECHK.TRANS64.TRYWAIT P0, [R0+URZ+0x18], R3 ;  /* 0x00001803000075a7 */ /* 0x0022a400080011ff */
[----:B--2---:R-:W-:Y:S05]  /*9410*/  @!P0 NANOSLEEP.SYNCS 0x989680 ;  /* 0x009896800000895d */ /* 0x004fea0003900000 */
[----:B------:R-:W2:Y:S02]  /*9420*/  @!P0 SYNCS.PHASECHK.TRANS64 P0, [R0+URZ+0x18], R3 ;  /* 0x00001803000085a7 */ /* 0x000ea400080010ff */
[----:B--2---:R-:W-:Y:S05]  /*9430*/  @!P0 BRA `(.L_x_138) ;  /* 0xfffffffc00f08947 */ /* 0x004fea000383ffff */
[----:B------:R-:W-:Y:S05]  /*9440*/  BRA `(.L_x_26) ;  /* 0xffffff84008c7947 */ /* 0x000fea000383ffff */
.L_x_34:
[----:B-1----:R-:W-:-:S07]  /*9450*/  MOV R0, UR17 ;  /* 0x0000001100007c02 */ /* 0x002fce0008000f00 */
.L_x_139:
[----:B-1----:R1:W2:Y:S02]  /*9460*/  SYNCS.PHASECHK.TRANS64.TRYWAIT P0, [R0+URZ+0x18], R3 ;  /* 0x00001803000075a7 */ /* 0x0022a400080011ff */
[----:B--2---:R-:W-:Y:S05]  /*9470*/  @!P0 NANOSLEEP.SYNCS 0x989680 ;  /* 0x009896800000895d */ /* 0x004fea0003900000 */
[----:B------:R-:W2:Y:S02]  /*9480*/  @!P0 SYNCS.PHASECHK.TRANS64 P0, [R0+URZ+0x18], R3 ;  /* 0x00001803000085a7 */ /* 0x000ea400080010ff */
[----:B--2---:R-:W-:Y:S05]  /*9490*/  @!P0 BRA `(.L_x_139) ;  /* 0xfffffffc00f08947 */ /* 0x004fea000383ffff */
[----:B------:R-:W-:Y:S05]  /*94a0*/  BRA `(.L_x_33) ;  /* 0xffffff8800487947 */ /* 0x000fea000383ffff */
.L_x_39:
[----:B-1----:R1:W2:Y:S02]  /*94b0*/  SYNCS.PHASECHK.TRANS64.TRYWAIT P0, [R3+URZ+0x80], R0 ;  /* 0x00008000030075a7 */ /* 0x0022a400080011ff */
[----:B--2---:R-:W-:Y:S05]  /*94c0*/  @!P0 NANOSLEEP.SYNCS 0x989680 ;  /* 0x009896800000895d */ /* 0x004fea0003900000 */
[----:B------:R-:W2:Y:S02]  /*94d0*/  @!P0 SYNCS.PHASECHK.TRANS64 P0, [R3+URZ+0x80], R0 ;  /* 0x00008000030085a7 */ /* 0x000ea400080010ff */
[----:B--2---:R-:W-:Y:S05]  /*94e0*/  @!P0 BRA `(.L_x_39) ;  /* 0xfffffffc00f08947 */ /* 0x004fea000383ffff */
[----:B------:R-:W-:Y:S05]  /*94f0*/  BRA `(.L_x_140) ;  /* 0xffffff8800ec7947 */ /* 0x000fea000383ffff */
.L_x_43:
[----:B-1----:R-:W-:-:S07]  /*9500*/  MOV R0, UR4 ;  /* 0x0000000400007c02 */ /* 0x002fce0008000f00 */
.L_x_141:
[----:B-1----:R1:W2:Y:S02]  /*9510*/  SYNCS.PHASECHK.TRANS64.TRYWAIT P0, [R0+URZ], R3 ;  /* 0x00000003000075a7 */ /* 0x0022a400080011ff */
[----:B--2---:R-:W-:Y:S05]  /*9520*/  @!P0 NANOSLEEP.SYNCS 0x989680 ;  /* 0x009896800000895d */ /* 0x004fea0003900000 */
[----:B------:R-:W2:Y:S02]  /*9530*/  @!P0 SYNCS.PHASECHK.TRANS64 P0, [R0+URZ], R3 ;  /* 0x00000003000085a7 */ /* 0x000ea400080010ff */
[----:B--2---:R-:W-:Y:S05]  /*9540*/  @!P0 BRA `(.L_x_141) ;  /* 0xfffffffc00f08947 */ /* 0x004fea000383ffff */
[----:B------:R-:W-:Y:S05]  /*9550*/  BRA `(.L_x_142) ;  /* 0xffffff9000947947 */ /* 0x000fea000383ffff */
.L_x_44:
[----:B------:R-:W-:-:S07]  /*9560*/  MOV R0, UR5 ;  /* 0x0000000500007c02 */ /* 0x000fce0008000f00 */
.L_x_143:
[----:B-1----:R1:W2:Y:S02]  /*9570*/  SYNCS.PHASECHK.TRANS64.TRYWAIT P0, [R0+URZ], R3 ;  /* 0x00000003000075a7 */ /* 0x0022a400080011ff */
[----:B--2---:R-:W-:Y:S05]  /*9580*/  @!P0 NANOSLEEP.SYNCS 0x989680 ;  /* 0x009896800000895d */ /* 0x004fea0003900000 */
[----:B------:R-:W2:Y:S02]  /*9590*/  @!P0 SYNCS.PHASECHK.TRANS64 P0, [R0+URZ], R3 ;  /* 0x00000003000085a7 */ /* 0x000ea400080010ff */
[----:B--2---:R-:W-:Y:S05]  /*95a0*/  @!P0 BRA `(.L_x_143) ;  /* 0xfffffffc00f08947 */ /* 0x004fea000383ffff */
[----:B------:R-:W-:Y:S05]  /*95b0*/  BRA `(.L_x_144) ;  /* 0xffffff9000a07947 */ /* 0x000fea000383ffff */
.L_x_47:
[----:B-1----:R1:W2:Y:S02]  /*95c0*/  SYNCS.PHASECHK.TRANS64.TRYWAIT P0, [R2+URZ+0xe0], R5 ;  /* 0x0000e005020075a7 */ /* 0x0022a400080011ff */
[----:B--2---:R-:W-:Y:S05]  /*95d0*/  @!P0 NANOSLEEP.SYNCS 0x989680 ;  /* 0x009896800000895d */ /* 0x004fea0003900000 */
[----:B------:R-:W2:Y:S02]  /*95e0*/  @!P0 SYNCS.PHASECHK.TRANS64 P0, [R2+URZ+0xe0], R5 ;  /* 0x0000e005020085a7 */ /* 0x000ea400080010ff */
[----:B--2---:R-:W-:Y:S05]  /*95f0*/  @!P0 BRA `(.L_x_47) ;  /* 0xfffffffc00f08947 */ /* 0x004fea000383ffff */
[----:B------:R-:W-:Y:S05]  /*9600*/  BRA `(.L_x_145) ;  /* 0xffffff9000fc7947 */ /* 0x000fea000383ffff */
.L_x_48:
[----:B------:R-:W-:-:S07]  /*9610*/  MOV R2, UR4 ;  /* 0x0000000400027c02 */ /* 0x000fce0008000f00 */
.L_x_146:
[----:B-1----:R1:W2:Y:S02]  /*9620*/  SYNCS.PHASECHK.TRANS64.TRYWAIT P0, [R2+URZ+0x90], R5 ;  /* 0x00009005020075a7 */ /* 0x0022a400080011ff */
[----:B--2---:R-:W-:Y:S05]  /*9630*/  @!P0 NANOSLEEP.SYNCS 0x989680 ;  /* 0x009896800000895d */ /* 0x004fea0003900000 */
[----:B------:R-:W2:Y:S02]  /*9640*/  @!P0 SYNCS.PHASECHK.TRANS64 P0, [R2+URZ+0x90], R5 ;  /* 0x00009005020085a7 */ /* 0x000ea400080010ff */
[----:B--2---:R-:W-:Y:S05]  /*9650*/  @!P0 BRA `(.L_x_146) ;  /* 0xfffffffc00f08947 */ /* 0x004fea000383ffff */
[----:B------:R-:W-:Y:S05]  /*9660*/  BRA `(.L_x_147) ;  /* 0xffffff94000c7947 */ /* 0x000fea000383ffff */
.L_x_49:
[----:B-1----:R1:W2:Y:S02]  /*9670*/  SYNCS.PHASECHK.TRANS64.TRYWAIT P1, [R2+URZ+0x80], R5 ;  /* 0x00008005020075a7 */ /* 0x0022a400080211ff */
[----:B--2---:R-:W-:Y:S05]  /*9680*/  @!P1 NANOSLEEP.SYNCS 0x989680 ;  /* 0x009896800000995d */ /* 0x004fea0003900000 */
[----:B------:R-:W2:Y:S02]  /*9690*/  @!P1 SYNCS.PHASECHK.TRANS64 P1, [R2+URZ+0x80], R5 ;  /* 0x00008005020095a7 */ /* 0x000ea400080210ff */
[----:B--2---:R-:W-:Y:S05]  /*96a0*/  @!P1 BRA `(.L_x_49) ;  /* 0xfffffffc00f09947 */ /* 0x004fea000383ffff */
[----:B------:R-:W-:Y:S05]  /*96b0*/  BRA `(.L_x_148) ;  /* 0xffffff94003c7947 */ /* 0x000fea000383ffff */
.L_x_52:
[----:B------:R-:W-:-:S07]  /*96c0*/  MOV R0, UR4 ;  /* 0x0000000400007c02 */ /* 0x000fce0008000f00 */
.L_x_149:
[----:B-1----:R1:W2:Y:S02]  /*96d0*/  SYNCS.PHASECHK.TRANS64.TRYWAIT P0, [R0+URZ+0x90], R3 ;  /* 0x00009003000075a7 */ /* 0x0022a400080011ff */
[----:B--2---:R-:W-:Y:S05]  /*96e0*/  @!P0 NANOSLEEP.SYNCS 0x989680 ;  /* 0x009896800000895d */ /* 0x004fea0003900000 */
[----:B------:R-:W2:Y:S02]  /*96f0*/  @!P0 SYNCS.PHASECHK.TRANS64 P0, [R0+URZ+0x90], R3 ;  /* 0x00009003000085a7 */ /* 0x000ea400080010ff */
[----:B--2---:R-:W-:Y:S05]  /*9700*/  @!P0 BRA `(.L_x_149) ;  /* 0xfffffffc00f08947 */ /* 0x004fea000383ffff */
[----:B------:R-:W-:Y:S05]  /*9710*/  BRA `(.L_x_51) ;  /* 0xffffff9400907947 */ /* 0x000fea000383ffff */
.L_x_59:
[----:B-1----:R1:W2:Y:S02]  /*9720*/  SYNCS.PHASECHK.TRANS64.TRYWAIT P1, [R0+URZ+0x80], R5 ;  /* 0x00008005000075a7 */ /* 0x0022a400080211ff */
[----:B--2---:R-:W-:Y:S05]  /*9730*/  @!P1 NANOSLEEP.SYNCS 0x989680 ;  /* 0x009896800000995d */ /* 0x004fea0003900000 */
[----:B------:R-:W2:Y:S02]  /*9740*/  @!P1 SYNCS.PHASECHK.TRANS64 P1, [R0+URZ+0x80], R5 ;  /* 0x00008005000095a7 */ /* 0x000ea400080210ff */
[----:B--2---:R-:W-:Y:S05]  /*9750*/  @!P1 BRA `(.L_x_59) ;  /* 0xfffffffc00f09947 */ /* 0x004fea000383ffff */
[----:B------:R-:W-:Y:S05]  /*9760*/  BRA `(.L_x_150) ;  /* 0xffffff9c00047947 */ /* 0x000fea000383ffff */
.L_x_60:
[----:B------:R-:W-:-:S07]  /*9770*/  MOV R3, UR30 ;  /* 0x0000001e00037c02 */ /* 0x000fce0008000f00 */
.L_x_151:
[----:B-1----:R1:W2:Y:S02]  /*9780*/  SYNCS.PHASECHK.TRANS64.TRYWAIT P0, [R3+URZ+0xc0], R0 ;  /* 0x0000c000030075a7 */ /* 0x0022a400080011ff */
[----:B--2---:R-:W-:Y:S05]  /*9790*/  @!P0 NANOSLEEP.SYNCS 0x989680 ;  /* 0x009896800000895d */ /* 0x004fea0003900000 */
[----:B------:R-:W2:Y:S02]  /*97a0*/  @!P0 SYNCS.PHASECHK.TRANS64 P0, [R3+URZ+0xc0], R0 ;  /* 0x0000c000030085a7 */ /* 0x000ea400080010ff */
[----:B--2---:R-:W-:Y:S05]  /*97b0*/  @!P0 BRA `(.L_x_151) ;  /* 0xfffffffc00f08947 */ /* 0x004fea000383ffff */
[----:B------:R-:W-:Y:S05]  /*97c0*/  BRA `(.L_x_152) ;  /* 0xffffff9c003c7947 */ /* 0x000fea000383ffff */
.L_x_63:
[----:B------:R-:W-:Y:S07]  /*97d0*/  MOV R0, UR5 ;  /* 0x0000000500007c02 */ /* 0x000fee0008000f00 */
.L_x_153:
[----:B-1----:R1:W2:Y:S02]  /*97e0*/  SYNCS.PHASECHK.TRANS64.TRYWAIT P0, [R0+URZ], R3 ;  /* 0x00000003000075a7 */ /* 0x0022a400080011ff */
[----:B--2---:R-:W-:Y:S05]  /*97f0*/  @!P0 NANOSLEEP.SYNCS 0x989680 ;  /* 0x009896800000895d */ /* 0x004fea0003900000 */
[----:B------:R-:W2:Y:S02]  /*9800*/  @!P0 SYNCS.PHASECHK.TRANS64 P0, [R0+URZ], R3 ;  /* 0x00000003000085a7 */ /* 0x000ea400080010ff */
[----:B--2---:R-:W-:Y:S05]  /*9810*/  @!P0 BRA `(.L_x_153) ;  /* 0xfffffffc00f08947 */ /* 0x004fea000383ffff */
[----:B------:R-:W-:Y:S05]  /*9820*/  BRA `(.L_x_62) ;  /* 0xffffff9c00587947 */ /* 0x000fea000383ffff */
.L_x_66:
[----:B------:R-:W-:-:S07]  /*9830*/  MOV R0, UR4 ;  /* 0x0000000400007c02 */ /* 0x000fce0008000f00 */
.L_x_154:
[----:B--2---:R2:W4:Y:S02]  /*9840*/  SYNCS.PHASECHK.TRANS64.TRYWAIT P0, [R0+URZ], R3 ;  /* 0x00000003000075a7 */ /* 0x00452400080011ff */
[----:B----4-:R-:W-:Y:S05]  /*9850*/  @!P0 NANOSLEEP.SYNCS 0x989680 ;  /* 0x009896800000895d */ /* 0x010fea0003900000 */
[----:B------:R-:W4:Y:S02]  /*9860*/  @!P0 SYNCS.PHASECHK.TRANS64 P0, [R0+URZ], R3 ;  /* 0x00000003000085a7 */ /* 0x000f2400080010ff */
[----:B----4-:R-:W-:Y:S05]  /*9870*/  @!P0 BRA `(.L_x_154) ;  /* 0xfffffffc00f08947 */ /* 0x010fea000383ffff */
[----:B------:R-:W-:Y:S05]  /*9880*/  BRA `(.L_x_155) ;  /* 0xffffffa000347947 */ /* 0x000fea000383ffff */
.L_x_67:
[----:B------:R-:W-:-:S07]  /*9890*/  MOV R0, UR5 ;  /* 0x0000000500007c02 */ /* 0x000fce0008000f00 */
.L_x_156:
[----:B-1----:R1:W2:Y:S02]  /*98a0*/  SYNCS.PHASECHK.TRANS64.TRYWAIT P0, [R0+URZ], R3 ;  /* 0x00000003000075a7 */ /* 0x0022a400080011ff */
[----:B--2---:R-:W-:Y:S05]  /*98b0*/  @!P0 NANOSLEEP.SYNCS 0x989680 ;  /* 0x009896800000895d */ /* 0x004fea0003900000 */
[----:B------:R-:W2:Y:S02]  /*98c0*/  @!P0 SYNCS.PHASECHK.TRANS64 P0, [R0+URZ], R3 ;  /* 0x00000003000085a7 */ /* 0x000ea400080010ff */
[----:B--2---:R-:W-:Y:S05]  /*98d0*/  @!P0 BRA `(.L_x_156) ;  /* 0xfffffffc00f08947 */ /* 0x004fea000383ffff */
[----:B------:R-:W-:Y:S05]  /*98e0*/  BRA `(.L_x_157) ;  /* 0xffffffa000407947 */ /* 0x000fea000383ffff */
.L_x_68:
[----:B------:R-:W-:-:S07]  /*98f0*/  MOV R0, UR5 ;  /* 0x0000000500007c02 */ /* 0x000fce0008000f00 */
.L_x_158:
[----:B-1----:R1:W2:Y:S02]  /*9900*/  SYNCS.PHASECHK.TRANS64.TRYWAIT P0, [R0+URZ], R3 ;  /* 0x00000003000075a7 */ /* 0x0022a400080011ff */
[----:B--2---:R-:W-:Y:S05]  /*9910*/  @!P0 NANOSLEEP.SYNCS 0x989680 ;  /* 0x009896800000895d */ /* 0x004fea0003900000 */
[----:B------:R-:W2:Y:S02]  /*9920*/  @!P0 SYNCS.PHASECHK.TRANS64 P0, [R0+URZ], R3 ;  /* 0x00000003000085a7 */ /* 0x000ea400080010ff */
[----:B--2---:R-:W-:Y:S05]  /*9930*/  @!P0 BRA `(.L_x_158) ;  /* 0xfffffffc00f08947 */ /* 0x004fea000383ffff */
[----:B------:R-:W-:Y:S05]  /*9940*/  BRA `(.L_x_159) ;  /* 0xffffffa0004c7947 */ /* 0x000fea000383ffff */
.L_x_69:
[----:B------:R-:W-:-:S07]  /*9950*/  MOV R0, UR4 ;  /* 0x0000000400007c02 */ /* 0x000fce0008000f00 */
.L_x_160:
[----:B-1----:R1:W2:Y:S02]  /*9960*/  SYNCS.PHASECHK.TRANS64.TRYWAIT P0, [R0+URZ], R3 ;  /* 0x00000003000075a7 */ /* 0x0022a400080011ff */
[----:B--2---:R-:W-:Y:S05]  /*9970*/  @!P0 NANOSLEEP.SYNCS 0x989680 ;  /* 0x009896800000895d */ /* 0x004fea0003900000 */
[----:B------:R-:W2:Y:S02]  /*9980*/  @!P0 SYNCS.PHASECHK.TRANS64 P0, [R0+URZ], R3 ;  /* 0x00000003000085a7 */ /* 0x000ea400080010ff */
[----:B--2---:R-:W-:Y:S05]  /*9990*/  @!P0 BRA `(.L_x_160) ;  /* 0xfffffffc00f08947 */ /* 0x004fea000383ffff */
[----:B------:R-:W-:Y:S05]  /*99a0*/  BRA `(.L_x_161) ;  /* 0xffffffa000587947 */ /* 0x000fea000383ffff */
.L_x_74:
[----:B--2---:R2:W3:Y:S02]  /*99b0*/  SYNCS.PHASECHK.TRANS64.TRYWAIT P0, [R12+URZ+0x80], R9 ;  /* 0x000080090c0075a7 */ /* 0x0044e400080011ff */
[----:B---3--:R-:W-:Y:S05]  /*99c0*/  @!P0 NANOSLEEP.SYNCS 0x989680 ;  /* 0x009896800000895d */ /* 0x008fea0003900000 */
[----:B------:R-:W3:Y:S02]  /*99d0*/  @!P0 SYNCS.PHASECHK.TRANS64 P0, [R12+URZ+0x80], R9 ;  /* 0x000080090c0085a7 */ /* 0x000ee400080010ff */
[----:B---3--:R-:W-:Y:S05]  /*99e0*/  @!P0 BRA `(.L_x_74) ;  /* 0xfffffffc00f08947 */ /* 0x008fea000383ffff */
[----:B------:R-:W-:Y:S05]  /*99f0*/  BRA `(.L_x_162) ;  /* 0xffffffa400787947 */ /* 0x000fea000383ffff */
.L_x_77:
[----:B------:R-:W-:Y:S07]  /*9a00*/  MOV R0, UR21 ;  /* 0x0000001500007c02 */ /* 0x000fee0008000f00 */
.L_x_163:
[----:B--2---:R2:W3:Y:S02]  /*9a10*/  SYNCS.PHASECHK.TRANS64.TRYWAIT P2, [R0+URZ+0x78], R11 ;  /* 0x0000780b000075a7 */ /* 0x0044e400080411ff */
[----:B---3--:R-:W-:Y:S05]  /*9a20*/  @!P2 NANOSLEEP.SYNCS 0x989680 ;  /* 0x009896800000a95d */ /* 0x008fea0003900000 */
[----:B------:R-:W3:Y:S02]  /*9a30*/  @!P2 SYNCS.PHASECHK.TRANS64 P2, [R0+URZ+0x78], R11 ;  /* 0x0000780b0000a5a7 */ /* 0x000ee400080410ff */
[----:B---3--:R-:W-:Y:S05]  /*9a40*/  @!P2 BRA `(.L_x_163) ;  /* 0xfffffffc00f0a947 */ /* 0x008fea000383ffff */
[----:B------:R-:W-:Y:S05]  /*9a50*/  BRA `(.L_x_76) ;  /* 0xffffffa800e07947 */ /* 0x000fea000383ffff */
.L_x_80:
[----:B--2---:R-:W-:Y:S07]  /*9a60*/  MOV R0, UR21 ;  /* 0x0000001500007c02 */ /* 0x004fee0008000f00 */
.L_x_164:
[----:B--2---:R2:W3:Y:S02]  /*9a70*/  SYNCS.PHASECHK.TRANS64.TRYWAIT P0, [R0+URZ+0x50], R9 ;  /* 0x00005009000075a7 */ /* 0x0044e400080011ff */
[----:B---3--:R-:W-:Y:S05]  /*9a80*/  @!P0 NANOSLEEP.SYNCS 0x989680 ;  /* 0x009896800000895d */ /* 0x008fea0003900000 */
[----:B------:R-:W3:Y:S02]  /*9a90*/  @!P0 SYNCS.PHASECHK.TRANS64 P0, [R0+URZ+0x50], R9 ;  /* 0x00005009000085a7 */ /* 0x000ee400080010ff */
[----:B---3--:R-:W-:Y:S05]  /*9aa0*/  @!P0 BRA `(.L_x_164) ;  /* 0xfffffffc00f08947 */ /* 0x008fea000383ffff */
[----:B------:R-:W-:Y:S05]  /*9ab0*/  BRA `(.L_x_165) ;  /* 0xffffffac003c7947 */ /* 0x000fea000383ffff */
.L_x_81:
[----:B------:R-:W-:Y:S07]  /*9ac0*/  MOV R0, UR21 ;  /* 0x0000001500007c02 */ /* 0x000fee0008000f00 */
.L_x_166:
[----:B--2---:R2:W3:Y:S02]  /*9ad0*/  SYNCS.PHASECHK.TRANS64.TRYWAIT P0, [R0+URZ+0x58], R9 ;  /* 0x00005809000075a7 */ /* 0x0044e400080011ff */
[----:B---3--:R-:W-:Y:S05]  /*9ae0*/  @!P0 NANOSLEEP.SYNCS 0x989680 ;  /* 0x009896800000895d */ /* 0x008fea0003900000 */
[----:B------:R-:W3:Y:S02]  /*9af0*/  @!P0 SYNCS.PHASECHK.TRANS64 P0, [R0+URZ+0x58], R9 ;  /* 0x00005809000085a7 */ /* 0x000ee400080010ff */
[----:B---3--:R-:W-:Y:S05]  /*9b00*/  @!P0 BRA `(.L_x_166) ;  /* 0xfffffffc00f08947 */ /* 0x008fea000383ffff */
[----:B------:R-:W-:Y:S05]  /*9b10*/  BRA `(.L_x_167) ;  /* 0xffffffac00787947 */ /* 0x000fea000383ffff */
.L_x_82:
[----:B------:R-:W-:Y:S07]  /*9b20*/  MOV R0, UR21 ;  /* 0x0000001500007c02 */ /* 0x000fee0008000f00 */
.L_x_168:
[----:B--2---:R2:W3:Y:S02]  /*9b30*/  SYNCS.PHASECHK.TRANS64.TRYWAIT P0, [R0+URZ+0x60], R9 ;  /* 0x00006009000075a7 */ /* 0x0044e400080011ff */
[----:B---3--:R-:W-:Y:S05]  /*9b40*/  @!P0 NANOSLEEP.SYNCS 0x989680 ;  /* 0x009896800000895d */ /* 0x008fea0003900000 */
[----:B------:R-:W3:Y:S02]  /*9b50*/  @!P0 SYNCS.PHASECHK.TRANS64 P0, [R0+URZ+0x60], R9 ;  /* 0x00006009000085a7 */ /* 0x000ee400080010ff */
[----:B---3--:R-:W-:Y:S05]  /*9b60*/  @!P0 BRA `(.L_x_168) ;  /* 0xfffffffc00f08947 */ /* 0x008fea000383ffff */
[----:B------:R-:W-:Y:S05]  /*9b70*/  BRA `(.L_x_169) ;  /* 0xffffffac00c07947 */ /* 0x000fea000383ffff */
.L_x_83:
[----:B------:R-:W-:Y:S07]  /*9b80*/  MOV R0, UR21 ;  /* 0x0000001500007c02 */ /* 0x000fee0008000f00 */
.L_x_170:
[----:B--2---:R2:W3:Y:S02]  /*9b90*/  SYNCS.PHASECHK.TRANS64.TRYWAIT P0, [R0+URZ+0x68], R9 ;  /* 0x00006809000075a7 */ /* 0x0044e400080011ff */
[----:B---3--:R-:W-:Y:S05]  /*9ba0*/  @!P0 NANOSLEEP.SYNCS 0x989680 ;  /* 0x009896800000895d */ /* 0x008fea0003900000 */
[----:B------:R-:W3:Y:S02]  /*9bb0*/  @!P0 SYNCS.PHASECHK.TRANS64 P0, [R0+URZ+0x68], R9 ;  /* 0x00006809000085a7 */ /* 0x000ee400080010ff */
[----:B---3--:R-:W-:Y:S05]  /*9bc0*/  @!P0 BRA `(.L_x_170) ;  /* 0xfffffffc00f08947 */ /* 0x008fea000383ffff */
[----:B------:R-:W-:Y:S05]  /*9bd0*/  BRA `(.L_x_171) ;  /* 0xffffffb000047947 */ /* 0x000fea000383ffff */
.L_x_85:
[----:B------:R-:W-:-:S07]  /*9be0*/  MOV R0, UR21 ;  /* 0x0000001500007c02 */ /* 0x000fce0008000f00 */
.L_x_172:
[----:B---3--:R3:W4:Y:S02]  /*9bf0*/  SYNCS.PHASECHK.TRANS64.TRYWAIT P0, [R0+URZ+0x50], R3 ;  /* 0x00005003000075a7 */ /* 0x00872400080011ff */
[----:B----4-:R-:W-:Y:S05]  /*9c00*/  @!P0 NANOSLEEP.SYNCS 0x989680 ;  /* 0x009896800000895d */ /* 0x010fea0003900000 */
[----:B------:R-:W4:Y:S02]  /*9c10*/  @!P0 SYNCS.PHASECHK.TRANS64 P0, [R0+URZ+0x50], R3 ;  /* 0x00005003000085a7 */ /* 0x000f2400080010ff */
[----:B----4-:R-:W-:Y:S05]  /*9c20*/  @!P0 BRA `(.L_x_172) ;  /* 0xfffffffc00f08947 */ /* 0x010fea000383ffff */
[----:B------:R-:W-:Y:S05]  /*9c30*/  BRA `(.L_x_173) ;  /* 0xffffffb000787947 */ /* 0x000fea000383ffff */
.L_x_86:
[----:B---3--:R-:W-:-:S07]  /*9c40*/  MOV R0, UR21 ;  /* 0x0000001500007c02 */ /* 0x008fce0008000f00 */
.L_x_174:
[----:B---3--:R3:W4:Y:S02]  /*9c50*/  SYNCS.PHASECHK.TRANS64.TRYWAIT P0, [R0+URZ+0x58], R3 ;  /* 0x00005803000075a7 */ /* 0x00872400080011ff */
[----:B----4-:R-:W-:Y:S05]  /*9c60*/  @!P0 NANOSLEEP.SYNCS 0x989680 ;  /* 0x009896800000895d */ /* 0x010fea0003900000 */
[----:B------:R-:W4:Y:S02]  /*9c70*/  @!P0 SYNCS.PHASECHK.TRANS64 P0, [R0+URZ+0x58], R3 ;  /* 0x00005803000085a7 */ /* 0x000f2400080010ff */
[----:B----4-:R-:W-:Y:S05]  /*9c80*/  @!P0 BRA `(.L_x_174) ;  /* 0xfffffffc00f08947 */ /* 0x010fea000383ffff */
[----:B------:R-:W-:Y:S05]  /*9c90*/  BRA `(.L_x_175) ;  /* 0xffffffb000687947 */ /* 0x000fea000383ffff */
.L_x_87:
[----:B---3--:R-:W-:-:S07]  /*9ca0*/  MOV R0, UR21 ;  /* 0x0000001500007c02 */ /* 0x008fce0008000f00 */
.L_x_176:
[----:B---3--:R3:W4:Y:S02]  /*9cb0*/  SYNCS.PHASECHK.TRANS64.TRYWAIT P0, [R0+URZ+0x60], R3 ;  /* 0x00006003000075a7 */ /* 0x00872400080011ff */
[----:B----4-:R-:W-:Y:S05]  /*9cc0*/  @!P0 NANOSLEEP.SYNCS 0x989680 ;  /* 0x009896800000895d */ /* 0x010fea0003900000 */
[----:B------:R-:W4:Y:S02]  /*9cd0*/  @!P0 SYNCS.PHASECHK.TRANS64 P0, [R0+URZ+0x60], R3 ;  /* 0x00006003000085a7 */ /* 0x000f2400080010ff */
[----:B----4-:R-:W-:Y:S05]  /*9ce0*/  @!P0 BRA `(.L_x_176) ;  /* 0xfffffffc00f08947 */ /* 0x010fea000383ffff */
[----:B------:R-:W-:Y:S05]  /*9cf0*/  BRA `(.L_x_177) ;  /* 0xffffffb000587947 */ /* 0x000fea000383ffff */
.L_x_89:
[----:B-1----:R1:W2:Y:S02]  /*9d00*/  SYNCS.PHASECHK.TRANS64.TRYWAIT P0, [R3+URZ+0x80], R0 ;  /* 0x00008000030075a7 */ /* 0x0022a400080011ff */
[----:B--2---:R-:W-:Y:S05]  /*9d10*/  @!P0 NANOSLEEP.SYNCS 0x989680 ;  /* 0x009896800000895d */ /* 0x004fea0003900000 */
[----:B------:R-:W2:Y:S02]  /*9d20*/  @!P0 SYNCS.PHASECHK.TRANS64 P0, [R3+URZ+0x80], R0 ;  /* 0x00008000030085a7 */ /* 0x000ea400080010ff */
[----:B--2---:R-:W-:Y:S05]  /*9d30*/  @!P0 BRA `(.L_x_89) ;  /* 0xfffffffc00f08947 */ /* 0x004fea000383ffff */
[----:B------:R-:W-:Y:S05]  /*9d40*/  BRA `(.L_x_178) ;  /* 0xffffffb400187947 */ /* 0x000fea000383ffff */
.L_x_100:
[----:B-1----:R-:W-:Y:S04]  /*9d50*/  MOV R2, UR44 ;  /* 0x0000002c00027c02 */ /* 0x002fe80008000f00 */
[----:B------:R1:W2:Y:S03]  /*9d60*/  SYNCS.PHASECHK.TRANS64.TRYWAIT P1, [R2+URZ+0x30], R3 ;  /* 0x00003003020075a7 */ /* 0x0002a600080211ff */
[----:B--2---:R-:W-:Y:S05]  /*9d70*/  @!P1 NANOSLEEP.SYNCS 0x989680 ;  /* 0x009896800000995d */ /* 0x004fea0003900000 */
[----:B------:R-:W2:Y:S02]  /*9d80*/  @!P1 SYNCS.PHASECHK.TRANS64 P1, [R2+URZ+0x30], R3 ;  /* 0x00003003020095a7 */ /* 0x000ea400080210ff */
[----:B--2---:R-:W-:Y:S05]  /*9d90*/  @!P1 BRA `(.L_x_100) ;  /* 0xfffffffc00ec9947 */ /* 0x004fea000383ffff */
[----:B------:R-:W-:Y:S05]  /*9da0*/  BRA `(.L_x_99) ;  /* 0xffffffc000887947 */ /* 0x000fea000383ffff */
.L_x_102:
[----:B-1----:R1:W4:Y:S02]  /*9db0*/  SYNCS.PHASECHK.TRANS64.TRYWAIT P0, [R99+URZ+0xa0], R0 ;  /* 0x0000a000630075a7 */ /* 0x00232400080011ff */
[----:B----4-:R-:W-:Y:S05]  /*9dc0*/  @!P0 NANOSLEEP.SYNCS 0x989680 ;  /* 0x009896800000895d */ /* 0x010fea0003900000 */
[----:B------:R-:W4:Y:S02]  /*9dd0*/  @!P0 SYNCS.PHASECHK.TRANS64 P0, [R99+URZ+0xa0], R0 ;  /* 0x0000a000630085a7 */ /* 0x000f2400080010ff */
[----:B----4-:R-:W-:Y:S05]  /*9de0*/  @!P0 BRA `(.L_x_102) ;  /* 0xfffffffc00f08947 */ /* 0x010fea000383ffff */
[----:B------:R-:W-:Y:S05]  /*9df0*/  BRA `(.L_x_101) ;  /* 0xffffffc000b07947 */ /* 0x000fea000383ffff */
.L_x_111:
[----:B---3--:R3:W4:Y:S02]  /*9e00*/  SYNCS.PHASECHK.TRANS64.TRYWAIT P0, [R3+URZ+0x30], R0 ;  /* 0x00003000030075a7 */ /* 0x00872400080011ff */
[----:B----4-:R-:W-:Y:S05]  /*9e10*/  @!P0 NANOSLEEP.SYNCS 0x989680 ;  /* 0x009896800000895d */ /* 0x010fea0003900000 */
[----:B------:R-:W4:Y:S02]  /*9e20*/  @!P0 SYNCS.PHASECHK.TRANS64 P0, [R3+URZ+0x30], R0 ;  /* 0x00003000030085a7 */ /* 0x000f2400080010ff */
[----:B----4-:R-:W-:Y:S05]  /*9e30*/  @!P0 BRA `(.L_x_111) ;  /* 0xfffffffc00f08947 */ /* 0x010fea000383ffff */
[----:B------:R-:W-:Y:S05]  /*9e40*/  BRA `(.L_x_110) ;  /* 0xffffffcc008c7947 */ /* 0x000fea000383ffff */
.L_x_119:
[----:B---3--:R3:W4:Y:S02]  /*9e50*/  SYNCS.PHASECHK.TRANS64.TRYWAIT P0, [R62+URZ+0x30], R5 ;  /* 0x000030053e0075a7 */ /* 0x00872400080011ff */
[----:B----4-:R-:W-:Y:S05]  /*9e60*/  @!P0 NANOSLEEP.SYNCS 0x989680 ;  /* 0x009896800000895d */ /* 0x010fea0003900000 */
[----:B------:R-:W4:Y:S02]  /*9e70*/  @!P0 SYNCS.PHASECHK.TRANS64 P0, [R62+URZ+0x30], R5 ;  /* 0x000030053e0085a7 */ /* 0x000f2400080010ff */
[----:B----4-:R-:W-:Y:S05]  /*9e80*/  @!P0 BRA `(.L_x_119) ;  /* 0xfffffffc00f08947 */ /* 0x010fea000383ffff */
[----:B------:R-:W-:Y:S05]  /*9e90*/  BRA `(.L_x_118) ;  /* 0xffffffd800907947 */ /* 0x000fea000383ffff */
.L_x_127:
[----:B---3--:R3:W4:Y:S02]  /*9ea0*/  SYNCS.PHASECHK.TRANS64.TRYWAIT P0, [R62+URZ+0x30], R5 ;  /* 0x000030053e0075a7 */ /* 0x00872400080011ff */
[----:B----4-:R-:W-:Y:S05]  /*9eb0*/  @!P0 NANOSLEEP.SYNCS 0x989680 ;  /* 0x009896800000895d */ /* 0x010fea0003900000 */
[----:B------:R-:W4:Y:S02]  /*9ec0*/  @!P0 SYNCS.PHASECHK.TRANS64 P0, [R62+URZ+0x30], R5 ;  /* 0x000030053e0085a7 */ /* 0x000f2400080010ff */
[----:B----4-:R-:W-:Y:S05]  /*9ed0*/  @!P0 BRA `(.L_x_127) ;  /* 0xfffffffc00f08947 */ /* 0x010fea000383ffff */
[----:B------:R-:W-:Y:S05]  /*9ee0*/  BRA `(.L_x_126) ;  /* 0xffffffe400947947 */ /* 0x000fea000383ffff */
        .weak           $__internal_0_$__cuda_sm10x_tcgen05_guardrail_trap_col_being_dealloced_not_returned_by_alloc
        .type           $__internal_0_$__cuda_sm10x_tcgen05_guardrail_trap_col_being_dealloced_not_returned_by_alloc,@function
        .size           $__internal_0_$__cuda_sm10x_tcgen05_guardrail_trap_col_being_dealloced_not_returned_by_alloc,($__internal_1_$__cuda_sm10x_tcgen05_guardrail_trap_phase_invalid_during_alloc - $__internal_0_$__cuda_sm10x_tcgen05_guardrail_trap_col_being_dealloced_not_returned_by_alloc)
$__internal_0_$__cuda_sm10x_tcgen05_guardrail_trap_col_being_dealloced_not_returned_by_alloc:
[----:B------:R-:W-:Y:S05]  /*9ef0*/  BPT.TRAP 0x1 ;  /* 0x000000040000795c */ /* 0x000fea0000300000 */
[----:B------:R-:W-:-:S04]  /*9f00*/  HFMA2 R3, -RZ, RZ, 0, 0 ;  /* 0x00000000ff037431 */ /* 0x000fc800000001ff */
[----:B------:R-:W-:Y:S05]  /*9f10*/  RET.REL.NODEC R2 `(_ZN7cutlass13device_kernelINS_4gemm6kernel13GemmUniversalIN4cute5tupleIJiiiiEEENS1_10collective13CollectiveMmaINS1_35MainloopSm100TmaUmmaWarpSpecializedILi3ELi2ELi4ENS5_IJNS4_1CILi1EEENSA_ILi4EEESB_EEEEENS5_IJNSA_ILi128EEESF_NSA_ILi64EEEEEENS_6half_tENS5_IJlSB_lEEESI_SJ_NS4_8TiledMMAINS4_8MMA_AtomIJNS4_20SM100_MMA_F16BF16_SSISI_SI_fLi128ELi128ELNS4_4UMMA5MajorE0ELSO_0ELNSN_7ScaleInE0ELSP_0EEEEEENS4_6LayoutINS5_IJSB_SB_SB_EEENS5_IJNSA_ILi0EEESU_SU_EEEEENS5_IJNS4_10UnderscoreESX_SX_EEEEENS4_23SM90_TMA_LOAD_MULTICASTENS4_14ComposedLayoutINS4_7SwizzleILi3ELi4ELi3EEENS4_18smem_ptr_flag_bitsILi16EEENSS_INS5_IJNSA_ILi8EEESG_EEENS5_IJSG_SB_EEEEEEEvNS4_8identityENS4_13SM90_TMA_LOADES1A_vS1B_EENS_8epilogue10collective18CollectiveEpilogueINS1E_23Sm100TmaWarpSpecializedILi4ELi2ELi32ELb1ELb0EEEJSH_NS5_IJNSS_ISF_SB_EENSS_INSA_ILi32EEESB_EEEEESI_SJ_SI_SJ_NS1E_6fusion15FusionCallbacksIS1I_NS1N_17LinearCombinationISI_fSI_fLNS_15FloatRoundStyleE2EEESH_S1M_JEEENS4_5SM1004TMEM4LOAD26SM100_TMEM_LOAD_32dp32b32xES1C_NS11_INS12_ILi2ELi4ELi3EEES15_NSS_INS5_IJS16_S1K_EEENS5_IJS1K_SB_EEEEEEENS4_39AutoVectorizingCopyWithAssumedAlignmentILi128EEENS4_14SM90_TMA_STOREES21_S23_S23_EEEvvEEEEvNT_6ParamsE) ;  /* 0xffffff6002387950 */ /* 0x000fea0003c3ffff */
        .weak           $__internal_1_$__cuda_sm10x_tcgen05_guardrail_trap_phase_invalid_during_alloc
        .type           $__internal_1_$__cuda_sm10x_tcgen05_guardrail_trap_phase_invalid_during_alloc,@function
        .size           $__internal_1_$__cuda_sm10x_tcgen05_guardrail_trap_phase_invalid_during_alloc,($__internal_2_$__cuda_sm10x_tcgen05_guardrail_trap_unallocated_columns_being_dealloced - $__internal_1_$__cuda_sm10x_tcgen05_guardrail_trap_phase_invalid_during_alloc)
$__internal_1_$__cuda_sm10x_tcgen05_guardrail_trap_phase_invalid_during_alloc:
[----:B------:R-:W-:Y:S05]  /*9f20*/  BPT.TRAP 0x1 ;  /* 0x000000040000795c */ /* 0x000fea0000300000 */
[----:B------:R-:W-:-:S04]  /*9f30*/  MOV R5, 0x0 ;  /* 0x0000000000057802 */ /* 0x000fc80000000f00 */
[----:B------:R-:W-:Y:S05]  /*9f40*/  RET.REL.NODEC R4 `(_ZN7cutlass13device_kernelINS_4gemm6kernel13GemmUniversalIN4cute5tupleIJiiiiEEENS1_10collective13CollectiveMmaINS1_35MainloopSm100TmaUmmaWarpSpecializedILi3ELi2ELi4ENS5_IJNS4_1CILi1EEENSA_ILi4EEESB_EEEEENS5_IJNSA_ILi128EEESF_NSA_ILi64EEEEEENS_6half_tENS5_IJlSB_lEEESI_SJ_NS4_8TiledMMAINS4_8MMA_AtomIJNS4_20SM100_MMA_F16BF16_SSISI_SI_fLi128ELi128ELNS4_4UMMA5MajorE0ELSO_0ELNSN_7ScaleInE0ELSP_0EEEEEENS4_6LayoutINS5_IJSB_SB_SB_EEENS5_IJNSA_ILi0EEESU_SU_EEEEENS5_IJNS4_10UnderscoreESX_SX_EEEEENS4_23SM90_TMA_LOAD_MULTICASTENS4_14ComposedLayoutINS4_7SwizzleILi3ELi4ELi3EEENS4_18smem_ptr_flag_bitsILi16EEENSS_INS5_IJNSA_ILi8EEESG_EEENS5_IJSG_SB_EEEEEEEvNS4_8identityENS4_13SM90_TMA_LOADES1A_vS1B_EENS_8epilogue10collective18CollectiveEpilogueINS1E_23Sm100TmaWarpSpecializedILi4ELi2ELi32ELb1ELb0EEEJSH_NS5_IJNSS_ISF_SB_EENSS_INSA_ILi32EEESB_EEEEESI_SJ_SI_SJ_NS1E_6fusion15FusionCallbacksIS1I_NS1N_17LinearCombinationISI_fSI_fLNS_15FloatRoundStyleE2EEESH_S1M_JEEENS4_5SM1004TMEM4LOAD26SM100_TMEM_LOAD_32dp32b32xES1C_NS11_INS12_ILi2ELi4ELi3EEES15_NSS_INS5_IJS16_S1K_EEENS5_IJS1K_SB_EEEEEEENS4_39AutoVectorizingCopyWithAssumedAlignmentILi128EEENS4_14SM90_TMA_STOREES21_S23_S23_EEEvvEEEEvNT_6ParamsE) ;  /* 0xffffff60042c7950 */ /* 0x000fea0003c3ffff */
        .weak           $__internal_2_$__cuda_sm10x_tcgen05_guardrail_trap_unallocated_columns_being_dealloced
        .type           $__internal_2_$__cuda_sm10x_tcgen05_guardrail_trap_unallocated_columns_being_dealloced,@function
        .size           $__internal_2_$__cuda_sm10x_tcgen05_guardrail_trap_unallocated_columns_being_dealloced,(.L_x_180 - $__internal_2_$__cuda_sm10x_tcgen05_guardrail_trap_unallocated_columns_being_dealloced)
$__internal_2_$__cuda_sm10x_tcgen05_guardrail_trap_unallocated_columns_being_dealloced:
[----:B------:R-:W-:Y:S05]  /*9f50*/  BPT.TRAP 0x1 ;  /* 0x000000040000795c */ /* 0x000fea0000300000 */
[----:B------:R-:W-:-:S04]  /*9f60*/  HFMA2 R3, -RZ, RZ, 0, 0 ;  /* 0x00000000ff037431 */ /* 0x000fc800000001ff */
[----:B------:R-:W-:Y:S05]  /*9f70*/  RET.REL.NODEC R2 `(_ZN7cutlass13device_kernelINS_4gemm6kernel13GemmUniversalIN4cute5tupleIJiiiiEEENS1_10collective13CollectiveMmaINS1_35MainloopSm100TmaUmmaWarpSpecializedILi3ELi2ELi4ENS5_IJNS4_1CILi1EEENSA_ILi4EEESB_EEEEENS5_IJNSA_ILi128EEESF_NSA_ILi64EEEEEENS_6half_tENS5_IJlSB_lEEESI_SJ_NS4_8TiledMMAINS4_8MMA_AtomIJNS4_20SM100_MMA_F16BF16_SSISI_SI_fLi128ELi128ELNS4_4UMMA5MajorE0ELSO_0ELNSN_7ScaleInE0ELSP_0EEEEEENS4_6LayoutINS5_IJSB_SB_SB_EEENS5_IJNSA_ILi0EEESU_SU_EEEEENS5_IJNS4_10UnderscoreESX_SX_EEEEENS4_23SM90_TMA_LOAD_MULTICASTENS4_14ComposedLayoutINS4_7SwizzleILi3ELi4ELi3EEENS4_18smem_ptr_flag_bitsILi16EEENSS_INS5_IJNSA_ILi8EEESG_EEENS5_IJSG_SB_EEEEEEEvNS4_8identityENS4_13SM90_TMA_LOADES1A_vS1B_EENS_8epilogue10collective18CollectiveEpilogueINS1E_23Sm100TmaWarpSpecializedILi4ELi2ELi32ELb1ELb0EEEJSH_NS5_IJNSS_ISF_SB_EENSS_INSA_ILi32EEESB_EEEEESI_SJ_SI_SJ_NS1E_6fusion15FusionCallbacksIS1I_NS1N_17LinearCombinationISI_fSI_fLNS_15FloatRoundStyleE2EEESH_S1M_JEEENS4_5SM1004TMEM4LOAD26SM100_TMEM_LOAD_32dp32b32xES1C_NS11_INS12_ILi2ELi4ELi3EEES15_NSS_INS5_IJS16_S1K_EEENS5_IJS1K_SB_EEEEEEENS4_39AutoVectorizingCopyWithAssumedAlignmentILi128EEENS4_14SM90_TMA_STOREES21_S23_S23_EEEvvEEEEvNT_6ParamsE) ;  /* 0xffffff6002207950 */ /* 0x000fea0003c3ffff */
.L_x_179:
[----:B------:R-:W-:-:S00]  /*9f80*/  BRA `(.L_x_179) ;  /* 0xfffffffc00fc7947 */ /* 0x000fc0000383ffff */
[----:B------:R-:W-:-:S00]  /*9f90*/  NOP ;  /* 0x0000000000007918 */ /* 0x000fc00000000000 */
        /* <DEDUP_REMOVED lines=14> */
.L_x_180:


//--------------------- .nv.global.init           --------------------------
	.section	.nv.global.init,"aw",@progbits
.nv.global.init:
	.type		$str$27,@object
	.size		$str$27,($str$28 - $str$27)
$str$27:
        /*0000*/ 	.byte	0x28, 0x61, 0x64, 0x64, 0x72, 0x65, 0x73, 0x73, 0x20, 0x26, 0x20, 0x6d, 0x61, 0x73, 0x6b, 0x29
        /*0010*/ 	.byte	0x20, 0x3d, 0x3d, 0x20, 0x30, 0x00
	.type		$str$28,@object
	.size		$str$28,($str$26 - $str$28)
$str$28:
        /*0016*/ 	.byte	0x2f, 0x74, 0x6d, 0x70, 0x2f, 0x63, 0x75, 0x74, 0x6c, 0x61, 0x73, 0x73, 0x5f, 0x73, 0x77, 0x65
        /*0026*/ 	.byte	0x65, 0x70, 0x5f, 0x73, 0x72, 0x63, 0x2f, 0x69, 0x6e, 0x63, 0x6c, 0x75, 0x64, 0x65, 0x2f, 0x63
        /*0036*/ 	.byte	0x75, 0x74, 0x65, 0x2f, 0x70, 0x6f, 0x69, 0x6e, 0x74, 0x65, 0x72, 0x5f, 0x66, 0x6c, 0x61, 0x67
        /*0046*/ 	.byte	0x67, 0x65, 0x64, 0x2e, 0x68, 0x70, 0x70, 0x00
	.type		$str$26,@object
	.size		$str$26,($str$25 - $str$26)
$str$26:
        /*004e*/ 	.byte	0x2f, 0x74, 0x6d, 0x70, 0x2f, 0x63, 0x75, 0x74, 0x6c, 0x61, 0x73, 0x73, 0x5f, 0x73, 0x77, 0x65
        /*005e*/ 	.byte	0x65, 0x70, 0x5f, 0x73, 0x72, 0x63, 0x2f, 0x69, 0x6e, 0x63, 0x6c, 0x75, 0x64, 0x65, 0x2f, 0x63
        /*006e*/ 	.byte	0x75, 0x74, 0x65, 0x2f, 0x61, 0x74, 0x6f, 0x6d, 0x2f, 0x63, 0x6f, 0x70, 0x79, 0x5f, 0x74, 0x72
        /*007e*/ 	.byte	0x61, 0x69, 0x74, 0x73, 0x5f, 0x73, 0x6d, 0x31, 0x30, 0x30, 0x2e, 0x68, 0x70, 0x70, 0x00
	.type		$str$25,@object
	.size		$str$25,(__unnamed_1 - $str$25)
$str$25:
        /*008d*/ 	.byte	0x28, 0x28, 0x75, 0x69, 0x6e, 0x74, 0x33, 0x32, 0x5f, 0x74, 0x28, 0x74, 0x68, 0x72, 0x65, 0x61
        /*009d*/ 	.byte	0x64, 0x49, 0x64, 0x78, 0x2e, 0x78, 0x29, 0x20, 0x2f, 0x20, 0x33, 0x32, 0x29, 0x20, 0x25, 0x20
        /*00ad*/ 	.byte	0x34, 0x29, 0x20, 0x3d, 0x3d, 0x20, 0x28, 0x28, 0x28, 0x74, 0x6d, 0x65, 0x6d, 0x5f, 0x61, 0x64
        /*00bd*/ 	.byte	0x64, 0x72, 0x20, 0x3e, 0x3e, 0x20, 0x31, 0x36, 0x29, 0x20, 0x2f, 0x20, 0x33, 0x32, 0x29, 0x20
        /*00cd*/ 	.byte	0x25, 0x20, 0x34, 0x29, 0x00
	.type		__unnamed_1,@object
	.size		__unnamed_1,(__unnamed_2 - __unnamed_1)
__unnamed_1:
        /*00d2*/ 	.byte	0x61, 0x75, 0x74, 0x6f, 0x20, 0x63, 0x75, 0x74, 0x65, 0x3a, 0x3a, 0x61, 0x73, 0x5f, 0x70, 0x6f
        /* <DEDUP_REMOVED lines=24> */
        /*0262*/ 	.byte	0x3e, 0x3e, 0x3e, 0x3e, 0x5d, 0x00
	.type		__unnamed_2,@object
	.size		__unnamed_2,(.L_2 - __unnamed_2)
__unnamed_2:
        /* <DEDUP_REMOVED lines=42> */
        /*0508*/ 	.byte	0x3e, 0x3e, 0x5d, 0x00
.L_2:


//--------------------- .nv.shared._ZN7cutlass13device_kernelINS_4gemm6kernel13GemmUniversalIN4cute5tupleIJiiiiEEENS1_10collective13CollectiveMmaINS1_35MainloopSm100TmaUmmaWarpSpecializedILi3ELi2ELi4ENS5_IJNS4_1CILi1EEENSA_ILi4EEESB_EEEEENS5_IJNSA_ILi128EEESF_NSA_ILi64EEEEEENS_6half_tENS5_IJlSB_lEEESI_SJ_NS4_8TiledMMAINS4_8MMA_AtomIJNS4_20SM100_MMA_F16BF16_SSISI_SI_fLi128ELi128ELNS4_4UMMA5MajorE0ELSO_0ELNSN_7ScaleInE0ELSP_0EEEEEENS4_6LayoutINS5_IJSB_SB_SB_EEENS5_IJNSA_ILi0EEESU_SU_EEEEENS5_IJNS4_10UnderscoreESX_SX_EEEEENS4_23SM90_TMA_LOAD_MULTICASTENS4_14ComposedLayoutINS4_7SwizzleILi3ELi4ELi3EEENS4_18smem_ptr_flag_bitsILi16EEENSS_INS5_IJNSA_ILi8EEESG_EEENS5_IJSG_SB_EEEEEEEvNS4_8identityENS4_13SM90_TMA_LOADES1A_vS1B_EENS_8epilogue10collective18CollectiveEpilogueINS1E_23Sm100TmaWarpSpecializedILi4ELi2ELi32ELb1ELb0EEEJSH_NS5_IJNSS_ISF_SB_EENSS_INSA_ILi32EEESB_EEEEESI_SJ_SI_SJ_NS1E_6fusion15FusionCallbacksIS1I_NS1N_17LinearCombinationISI_fSI_fLNS_15FloatRoundStyleE2EEESH_S1M_JEEENS4_5SM1004TMEM4LOAD26SM100_TMEM_LOAD_32dp32b32xES1C_NS11_INS12_ILi2ELi4ELi3EEES15_NSS_INS5_IJS16_S1K_EEENS5_IJS1K_SB_EEEEEEENS4_39AutoVectorizingCopyWithAssumedAlignmentILi128EEENS4_14SM90_TMA_STOREES21_S23_S23_EEEvvEEEEvNT_6ParamsE --------------------------
	.section	.nv.shared._ZN7cutlass13device_kernelINS_4gemm6kernel13GemmUniversalIN4cute5tupleIJiiiiEEENS1_10collective13CollectiveMmaINS1_35MainloopSm100TmaUmmaWarpSpecializedILi3ELi2ELi4ENS5_IJNS4_1CILi1EEENSA_ILi4EEESB_EEEEENS5_IJNSA_ILi128EEESF_NSA_ILi64EEEEEENS_6half_tENS5_IJlSB_lEEESI_SJ_NS4_8TiledMMAINS4_8MMA_AtomIJNS4_20SM100_MMA_F16BF16_SSISI_SI_fLi128ELi128ELNS4_4UMMA5MajorE0ELSO_0ELNSN_7ScaleInE0ELSP_0EEEEEENS4_6LayoutINS5_IJSB_SB_SB_EEENS5_IJNSA_ILi0EEESU_SU_EEEEENS5_IJNS4_10UnderscoreESX_SX_EEEEENS4_23SM90_TMA_LOAD_MULTICASTENS4_14ComposedLayoutINS4_7SwizzleILi3ELi4ELi3EEENS4_18smem_ptr_flag_bitsILi16EEENSS_INS5_IJNSA_ILi8EEESG_EEENS5_IJSG_SB_EEEEEEEvNS4_8identityENS4_13SM90_TMA_LOADES1A_vS1B_EENS_8epilogue10collective18CollectiveEpilogueINS1E_23Sm100TmaWarpSpecializedILi4ELi2ELi32ELb1ELb0EEEJSH_NS5_IJNSS_ISF_SB_EENSS_INSA_ILi32EEESB_EEEEESI_SJ_SI_SJ_NS1E_6fusion15FusionCallbacksIS1I_NS1N_17LinearCombinationISI_fSI_fLNS_15FloatRoundStyleE2EEESH_S1M_JEEENS4_5SM1004TMEM4LOAD26SM100_TMEM_LOAD_32dp32b32xES1C_NS11_INS12_ILi2ELi4ELi3EEES15_NSS_INS5_IJS16_S1K_EEENS5_IJS1K_SB_EEEEEEENS4_39AutoVectorizingCopyWithAssumedAlignmentILi128EEENS4_14SM90_TMA_STOREES21_S23_S23_EEEvvEEEEvNT_6ParamsE,"aw",@nobits
	.sectionflags	@""
	.align	16
	.zero		1024


//--------------------- .nv.shared.reserved.0     --------------------------
	.section	.nv.shared.reserved.0,"aw",@nobits
	.weak		__nv_reservedSMEM_offset_0_alias
	.size		__nv_reservedSMEM_offset_0_alias, 0, 64
	.other		__nv_reservedSMEM_offset_0_alias,@"STO_CUDA_RESERVED_SHARED STV_DEFAULT"
__nv_reservedSMEM_offset_0_alias:
	.zero		0
.nv.shared.reserved.0:
	.zero		64
	.weak		__nv_reservedSMEM_tcgen05_partition
	.type		__nv_reservedSMEM_tcgen05_partition,@object
	.size		__nv_reservedSMEM_tcgen05_partition,(.L_0 - __nv_reservedSMEM_tcgen05_partition)
__nv_reservedSMEM_tcgen05_partition:
	.zero		32
.L_0:


//--------------------- .nv.global                --------------------------
	.section	.nv.global,"aw",@nobits
.nv.global:
	.type		_ZN40_INTERNAL_728556cd_4_k_cu_299cb239_305254cute1_E,@object
	.size		_ZN40_INTERNAL_728556cd_4_k_cu_299cb239_305254cute1_E,(_ZN40_INTERNAL_728556cd_4_k_cu_299cb239_305254cuda3std3__45__cpo6cbeginE - _ZN40_INTERNAL_728556cd_4_k_cu_299cb239_305254cute1_E)
_ZN40_INTERNAL_728556cd_4_k_cu_299cb239_305254cute1_E:
	.zero		1
	.type		_ZN40_INTERNAL_728556cd_4_k_cu_299cb239_305254cuda3std3__45__cpo6cbeginE,@object
	.size		_ZN40_INTERNAL_728556cd_4_k_cu_299cb239_305254cuda3std3__45__cpo6cbeginE,(_ZN40_INTERNAL_728556cd_4_k_cu_299cb239_305254cuda3std3__48in_placeE - _ZN40_INTERNAL_728556cd_4_k_cu_299cb239_305254cuda3std3__45__cpo6cbeginE)
_ZN40_INTERNAL_728556cd_4_k_cu_299cb239_305254cuda3std3__45__cpo6cbeginE:
	.zero		1
	.type		_ZN40_INTERNAL_728556cd_4_k_cu_299cb239_305254cuda3std3__48in_placeE,@object
	.size		_ZN40_INTERNAL_728556cd_4_k_cu_299cb239_305254cuda3std3__48in_placeE,(_ZN40_INTERNAL_728556cd_4_k_cu_299cb239_305254cuda3std6ranges3__45__cpo9iter_moveE - _ZN40_INTERNAL_728556cd_4_k_cu_299cb239_305254cuda3std3__48in_placeE)
_ZN40_INTERNAL_728556cd_4_k_cu_299cb239_305254cuda3std3__48in_placeE:
	.zero		1
	.type		_ZN40_INTERNAL_728556cd_4_k_cu_299cb239_305254cuda3std6ranges3__45__cpo9iter_moveE,@object
	.size		_ZN40_INTERNAL_728556cd_4_k_cu_299cb239_305254cuda3std6ranges3__45__cpo9iter_moveE,(_ZN40_INTERNAL_728556cd_4_k_cu_299cb239_305254cuda3std3__45__cpo5beginE - _ZN40_INTERNAL_728556cd_4_k_cu_299cb239_305254cuda3std6ranges3__45__cpo9iter_moveE)
_ZN40_INTERNAL_728556cd_4_k_cu_299cb239_305254cuda3std6ranges3__45__cpo9iter_moveE:
	.zero		1
	.type		_ZN40_INTERNAL_728556cd_4_k_cu_299cb239_305254cuda3std3__45__cpo5beginE,@object
	.size		_ZN40_INTERNAL_728556cd_4_k_cu_299cb239_305254cuda3std3__45__cpo5beginE,(_ZN40_INTERNAL_728556cd_4_k_cu_299cb239_305254cuda3std3__442_GLOBAL__N__728556cd_4_k_cu_299cb239_305256ignoreE - _ZN40_INTERNAL_728556cd_4_k_cu_299cb239_305254cuda3std3__45__cpo5beginE)
_ZN40_INTERNAL_728556cd_4_k_cu_299cb239_305254cuda3std3__45__cpo5beginE:
	.zero		1
	.type		_ZN40_INTERNAL_728556cd_4_k_cu_299cb239_305254cuda3std3__442_GLOBAL__N__728556cd_4_k_cu_299cb239_305256ignoreE,@object
	.size		_ZN40_INTERNAL_728556cd_4_k_cu_299cb239_305254cuda3std3__442_GLOBAL__N__728556cd_4_k_cu_299cb239_305256ignoreE,(_ZN40_INTERNAL_728556cd_4_k_cu_299cb239_305254cute7productE - _ZN40_INTERNAL_728556cd_4_k_cu_299cb239_305254cuda3std3__442_GLOBAL__N__728556cd_4_k_cu_299cb239_305256ignoreE)
_ZN40_INTERNAL_728556cd_4_k_cu_299cb239_305254cuda3std3__442_GLOBAL__N__728556cd_4_k_cu_299cb239_305256ignoreE:
	.zero		1
	.type		_ZN40_INTERNAL_728556cd_4_k_cu_299cb239_305254cute7productE,@object
	.size		_ZN40_INTERNAL_728556cd_4_k_cu_299cb239_305254cute7productE,(_ZN40_INTERNAL_728556cd_4_k_cu_299cb239_305254cuda3std3__45__cpo3endE - _ZN40_INTERNAL_728556cd_4_k_cu_299cb239_305254cute7productE)
_ZN40_INTERNAL_728556cd_4_k_cu_299cb239_305254cute7productE:
	.zero		1
	.type		_ZN40_INTERNAL_728556cd_4_k_cu_299cb239_305254cuda3std3__45__cpo3endE,@object
	.size		_ZN40_INTERNAL_728556cd_4_k_cu_299cb239_305254cuda3std3__45__cpo3endE,(_ZN40_INTERNAL_728556cd_4_k_cu_299cb239_305254cuda3std3__419piecewise_constructE - _ZN40_INTERNAL_728556cd_4_k_cu_299cb239_305254cuda3std3__45__cpo3endE)
_ZN40_INTERNAL_728556cd_4_k_cu_299cb239_305254cuda3std3__45__cpo3endE:
	.zero		1
	.type		_ZN40_INTERNAL_728556cd_4_k_cu_299cb239_305254cuda3std3__419piecewise_constructE,@object
	.size		_ZN40_INTERNAL_728556cd_4_k_cu_299cb239_305254cuda3std3__419piecewise_constructE,(_ZN40_INTERNAL_728556cd_4_k_cu_299cb239_305254cuda3std3__45__cpo4cendE - _ZN40_INTERNAL_728556cd_4_k_cu_299cb239_305254cuda3std3__419piecewise_constructE)
_ZN40_INTERNAL_728556cd_4_k_cu_299cb239_305254cuda3std3__419piecewise_constructE:
	.zero		1
	.type		_ZN40_INTERNAL_728556cd_4_k_cu_299cb239_305254cuda3std3__45__cpo4cendE,@object
	.size		_ZN40_INTERNAL_728556cd_4_k_cu_299cb239_305254cuda3std3__45__cpo4cendE,(_ZN40_INTERNAL_728556cd_4_k_cu_299cb239_305254cuda3std6ranges3__45__cpo4swapE - _ZN40_INTERNAL_728556cd_4_k_cu_299cb239_305254cuda3std3__45__cpo4cendE)
_ZN40_INTERNAL_728556cd_4_k_cu_299cb239_305254cuda3std3__45__cpo4cendE:
	.zero		1
	.type		_ZN40_INTERNAL_728556cd_4_k_cu_299cb239_305254cuda3std6ranges3__45__cpo4swapE,@object
	.size		_ZN40_INTERNAL_728556cd_4_k_cu_299cb239_305254cuda3std6ranges3__45__cpo4swapE,(.L_10 - _ZN40_INTERNAL_728556cd_4_k_cu_299cb239_305254cuda3std6ranges3__45__cpo4swapE)
_ZN40_INTERNAL_728556cd_4_k_cu_299cb239_305254cuda3std6ranges3__45__cpo4swapE:
	.zero		1
.L_10:


//--------------------- .nv.constant0._ZN7cutlass13device_kernelINS_4gemm6kernel13GemmUniversalIN4cute5tupleIJiiiiEEENS1_10collective13CollectiveMmaINS1_35MainloopSm100TmaUmmaWarpSpecializedILi3ELi2ELi4ENS5_IJNS4_1CILi1EEENSA_ILi4EEESB_EEEEENS5_IJNSA_ILi128EEESF_NSA_ILi64EEEEEENS_6half_tENS5_IJlSB_lEEESI_SJ_NS4_8TiledMMAINS4_8MMA_AtomIJNS4_20SM100_MMA_F16BF16_SSISI_SI_fLi128ELi128ELNS4_4UMMA5MajorE0ELSO_0ELNSN_7ScaleInE0ELSP_0EEEEEENS4_6LayoutINS5_IJSB_SB_SB_EEENS5_IJNSA_ILi0EEESU_SU_EEEEENS5_IJNS4_10UnderscoreESX_SX_EEEEENS4_23SM90_TMA_LOAD_MULTICASTENS4_14ComposedLayoutINS4_7SwizzleILi3ELi4ELi3EEENS4_18smem_ptr_flag_bitsILi16EEENSS_INS5_IJNSA_ILi8EEESG_EEENS5_IJSG_SB_EEEEEEEvNS4_8identityENS4_13SM90_TMA_LOADES1A_vS1B_EENS_8epilogue10collective18CollectiveEpilogueINS1E_23Sm100TmaWarpSpecializedILi4ELi2ELi32ELb1ELb0EEEJSH_NS5_IJNSS_ISF_SB_EENSS_INSA_ILi32EEESB_EEEEESI_SJ_SI_SJ_NS1E_6fusion15FusionCallbacksIS1I_NS1N_17LinearCombinationISI_fSI_fLNS_15FloatRoundStyleE2EEESH_S1M_JEEENS4_5SM1004TMEM4LOAD26SM100_TMEM_LOAD_32dp32b32xES1C_NS11_INS12_ILi2ELi4ELi3EEES15_NSS_INS5_IJS16_S1K_EEENS5_IJS1K_SB_EEEEEEENS4_39AutoVectorizingCopyWithAssumedAlignmentILi128EEENS4_14SM90_TMA_STOREES21_S23_S23_EEEvvEEEEvNT_6ParamsE --------------------------
	.section	.nv.constant0._ZN7cutlass13device_kernelINS_4gemm6kernel13GemmUniversalIN4cute5tupleIJiiiiEEENS1_10collective13CollectiveMmaINS1_35MainloopSm100TmaUmmaWarpSpecializedILi3ELi2ELi4ENS5_IJNS4_1CILi1EEENSA_ILi4EEESB_EEEEENS5_IJNSA_ILi128EEESF_NSA_ILi64EEEEEENS_6half_tENS5_IJlSB_lEEESI_SJ_NS4_8TiledMMAINS4_8MMA_AtomIJNS4_20SM100_MMA_F16BF16_SSISI_SI_fLi128ELi128ELNS4_4UMMA5MajorE0ELSO_0ELNSN_7ScaleInE0ELSP_0EEEEEENS4_6LayoutINS5_IJSB_SB_SB_EEENS5_IJNSA_ILi0EEESU_SU_EEEEENS5_IJNS4_10UnderscoreESX_SX_EEEEENS4_23SM90_TMA_LOAD_MULTICASTENS4_14ComposedLayoutINS4_7SwizzleILi3ELi4ELi3EEENS4_18smem_ptr_flag_bitsILi16EEENSS_INS5_IJNSA_ILi8EEESG_EEENS5_IJSG_SB_EEEEEEEvNS4_8identityENS4_13SM90_TMA_LOADES1A_vS1B_EENS_8epilogue10collective18CollectiveEpilogueINS1E_23Sm100TmaWarpSpecializedILi4ELi2ELi32ELb1ELb0EEEJSH_NS5_IJNSS_ISF_SB_EENSS_INSA_ILi32EEESB_EEEEESI_SJ_SI_SJ_NS1E_6fusion15FusionCallbacksIS1I_NS1N_17LinearCombinationISI_fSI_fLNS_15FloatRoundStyleE2EEESH_S1M_JEEENS4_5SM1004TMEM4LOAD26SM100_TMEM_LOAD_32dp32b32xES1C_NS11_INS12_ILi2ELi4ELi3EEES15_NSS_INS5_IJS16_S1K_EEENS5_IJS1K_SB_EEEEEEENS4_39AutoVectorizingCopyWithAssumedAlignmentILi128EEENS4_14SM90_TMA_STOREES21_S23_S23_EEEvvEEEEvNT_6ParamsE,"a",@progbits
	.sectionflags	@""
	.align	4
.nv.constant0._ZN7cutlass13device_kernelINS_4gemm6kernel13GemmUniversalIN4cute5tupleIJiiiiEEENS1_10collective13CollectiveMmaINS1_35MainloopSm100TmaUmmaWarpSpecializedILi3ELi2ELi4ENS5_IJNS4_1CILi1EEENSA_ILi4EEESB_EEEEENS5_IJNSA_ILi128EEESF_NSA_ILi64EEEEEENS_6half_tENS5_IJlSB_lEEESI_SJ_NS4_8TiledMMAINS4_8MMA_AtomIJNS4_20SM100_MMA_F16BF16_SSISI_SI_fLi128ELi128ELNS4_4UMMA5MajorE0ELSO_0ELNSN_7ScaleInE0ELSP_0EEEEEENS4_6LayoutINS5_IJSB_SB_SB_EEENS5_IJNSA_ILi0EEESU_SU_EEEEENS5_IJNS4_10UnderscoreESX_SX_EEEEENS4_23SM90_TMA_LOAD_MULTICASTENS4_14ComposedLayoutINS4_7SwizzleILi3ELi4ELi3EEENS4_18smem_ptr_flag_bitsILi16EEENSS_INS5_IJNSA_ILi8EEESG_EEENS5_IJSG_SB_EEEEEEEvNS4_8identityENS4_13SM90_TMA_LOADES1A_vS1B_EENS_8epilogue10collective18CollectiveEpilogueINS1E_23Sm100TmaWarpSpecializedILi4ELi2ELi32ELb1ELb0EEEJSH_NS5_IJNSS_ISF_SB_EENSS_INSA_ILi32EEESB_EEEEESI_SJ_SI_SJ_NS1E_6fusion15FusionCallbacksIS1I_NS1N_17LinearCombinationISI_fSI_fLNS_15FloatRoundStyleE2EEESH_S1M_JEEENS4_5SM1004TMEM4LOAD26SM100_TMEM_LOAD_32dp32b32xES1C_NS11_INS12_ILi2ELi4ELi3EEES15_NSS_INS5_IJS16_S1K_EEENS5_IJS1K_SB_EEEEEEENS4_39AutoVectorizingCopyWithAssumedAlignmentILi128EEENS4_14SM90_TMA_STOREES21_S23_S23_EEEvvEEEEvNT_6ParamsE:
	.zero		2944


//--------------------- SYMBOLS --------------------------

	.type		.nv.reservedSmem.offset0,@object
	.size		.nv.reservedSmem.offset0,0x4
	.type		.nv.reservedSmem.cap,@object
	.size		.nv.reservedSmem.cap,0x4
	.type		__assertfail,@function
